	.target	sm_100a

	.elftype	@"ET_EXEC"


//--------------------- .note.nv.tkinfo           --------------------------
	.section	.note.nv.tkinfo,"",@"SHT_NOTE"
	.sectionflags	@"SHF_NOTE_NV_TKINFO"
	.tkinfo
        /*0018*/ 	.word	0x00000081
        /*0030*/ 	.string	""
        /*0030*/ 	.string	"ptxas-blackwell"
        /*0030*/ 	.string	"Cuda compilation tools, release 12.9, V12.9.86"
        /*0030*/ 	.string	"Build cuda_12.9.r12.9/compiler.36037853_0"
        /*0030*/ 	.string	"-v  -suppress-debug-info  -lineinfo  -arch sm_100a "



//--------------------- .note.nv.cuver            --------------------------
	.section	.note.nv.cuver,"",@"SHT_NOTE"
	.sectionflags	@"SHF_NOTE_NV_CUVER"
        /*0018*/ 	.short	0x0001
        /*001a*/ 	.short	0x0064
        /*001c*/ 	.short	0x0001
        /*001e*/ 	.short	0x0000
        /*0020*/ 	.short	0x0001
        /*0022*/ 	.short	0x0000


//--------------------- .nv.info                  --------------------------
	.section	.nv.info,"",@"SHT_CUDA_INFO"
	.align	4


	//----- nvinfo : EIATTR_REGCOUNT
	.align		4
        /*0000*/ 	.byte	0x04, 0x2f
        /*0002*/ 	.short	(.L_4 - .L_3)
	.align		4
.L_3:
        /*0004*/ 	.word	index@(gluon_tcgen05)
        /*0008*/ 	.word	0x00000027


	//----- nvinfo : EIATTR_FRAME_SIZE
	.align		4
.L_4:
        /*000c*/ 	.byte	0x04, 0x11
        /*000e*/ 	.short	(.L_6 - .L_5)
	.align		4
.L_5:
        /*0010*/ 	.word	index@($__internal_2_$__cuda_sm10x_tcgen05_guardrail_trap_unallocated_columns_being_dealloced)
        /*0014*/ 	.word	0x00000000


	//----- nvinfo : EIATTR_FRAME_SIZE
	.align		4
.L_6:
        /*0018*/ 	.byte	0x04, 0x11
        /*001a*/ 	.short	(.L_8 - .L_7)
	.align		4
.L_7:
        /*001c*/ 	.word	index@($__internal_1_$__cuda_sm10x_tcgen05_guardrail_trap_phase_invalid_during_alloc)
        /*0020*/ 	.word	0x00000000


	//----- nvinfo : EIATTR_FRAME_SIZE
	.align		4
.L_8:
        /*0024*/ 	.byte	0x04, 0x11
        /*0026*/ 	.short	(.L_10 - .L_9)
	.align		4
.L_9:
        /*0028*/ 	.word	index@($__internal_0_$__cuda_sm10x_tcgen05_guardrail_trap_col_being_dealloced_not_returned_by_alloc)
        /*002c*/ 	.word	0x00000000


	//----- nvinfo : EIATTR_FRAME_SIZE
	.align		4
.L_10:
        /*0030*/ 	.byte	0x04, 0x11
        /*0032*/ 	.short	(.L_12 - .L_11)
	.align		4
.L_11:
        /*0034*/ 	.word	index@(gluon_tcgen05)
        /*0038*/ 	.word	0x00000000


	//----- nvinfo : EIATTR_MIN_STACK_SIZE
	.align		4
.L_12:
        /*003c*/ 	.byte	0x04, 0x12
        /*003e*/ 	.short	(.L_14 - .L_13)
	.align		4
.L_13:
        /*0040*/ 	.word	index@(gluon_tcgen05)
        /*0044*/ 	.word	0x00000000
.L_14:


//--------------------- .nv.info.gluon_tcgen05    --------------------------
	.section	.nv.info.gluon_tcgen05,"",@"SHT_CUDA_INFO"
	.sectionflags	@""
	.align	4


	//----- nvinfo : EIATTR_CUDA_API_VERSION
	.align		4
        /*0000*/ 	.byte	0x04, 0x37
        /*0002*/ 	.short	(.L_16 - .L_15)
.L_15:
        /*0004*/ 	.word	0x00000081


	//----- nvinfo : EIATTR_KPARAM_INFO
	.align		4
.L_16:
        /*0008*/ 	.byte	0x04, 0x17
        /*000a*/ 	.short	(.L_18 - .L_17)
.L_17:
        /*000c*/ 	.word	0x00000000
        /*0010*/ 	.short	0x000a
        /*0012*/ 	.short	0x0048
        /*0014*/ 	.byte	0x00, 0xf4, 0x21, 0x00


	//----- nvinfo : EIATTR_KPARAM_INFO
	.align		4
.L_18:
        /*0018*/ 	.byte	0x04, 0x17
        /*001a*/ 	.short	(.L_20 - .L_19)
.L_19:
        /*001c*/ 	.word	0x00000000
        /*0020*/ 	.short	0x0009
        /*0022*/ 	.short	0x0040
        /*0024*/ 	.byte	0x00, 0xf4, 0x21, 0x00


	//----- nvinfo : EIATTR_KPARAM_INFO
	.align		4
.L_20:
        /*0028*/ 	.byte	0x04, 0x17
        /*002a*/ 	.short	(.L_22 - .L_21)
.L_21:
        /*002c*/ 	.word	0x00000000
        /*0030*/ 	.short	0x0008
        /*0032*/ 	.short	0x0038
        /*0034*/ 	.byte	0x00, 0xf0, 0x21, 0x00


	//----- nvinfo : EIATTR_KPARAM_INFO
	.align		4
.L_22:
        /*0038*/ 	.byte	0x04, 0x17
        /*003a*/ 	.short	(.L_24 - .L_23)
.L_23:
        /*003c*/ 	.word	0x00000000
        /*0040*/ 	.short	0x0007
        /*0042*/ 	.short	0x0030
        /*0044*/ 	.byte	0x00, 0xf0, 0x21, 0x00


	//----- nvinfo : EIATTR_KPARAM_INFO
	.align		4
.L_24:
        /*0048*/ 	.byte	0x04, 0x17
        /*004a*/ 	.short	(.L_26 - .L_25)
.L_25:
        /*004c*/ 	.word	0x00000000
        /*0050*/ 	.short	0x0006
        /*0052*/ 	.short	0x0028
        /*0054*/ 	.byte	0x00, 0xf0, 0x21, 0x00


	//----- nvinfo : EIATTR_KPARAM_INFO
	.align		4
.L_26:
        /*0058*/ 	.byte	0x04, 0x17
        /*005a*/ 	.short	(.L_28 - .L_27)
.L_27:
        /*005c*/ 	.word	0x00000000
        /*0060*/ 	.short	0x0005
        /*0062*/ 	.short	0x0020
        /*0064*/ 	.byte	0x00, 0xf0, 0x11, 0x00


	//----- nvinfo : EIATTR_KPARAM_INFO
	.align		4
.L_28:
        /*0068*/ 	.byte	0x04, 0x17
        /*006a*/ 	.short	(.L_30 - .L_29)
.L_29:
        /*006c*/ 	.word	0x00000000
        /*0070*/ 	.short	0x0004
        /*0072*/ 	.short	0x001c
        /*0074*/ 	.byte	0x00, 0xf0, 0x11, 0x00


	//----- nvinfo : EIATTR_KPARAM_INFO
	.align		4
.L_30:
        /*0078*/ 	.byte	0x04, 0x17
        /*007a*/ 	.short	(.L_32 - .L_31)
.L_31:
        /*007c*/ 	.word	0x00000000
        /*0080*/ 	.short	0x0003
        /*0082*/ 	.short	0x0018
        /*0084*/ 	.byte	0x00, 0xf0, 0x11, 0x00


	//----- nvinfo : EIATTR_KPARAM_INFO
	.align		4
.L_32:
        /*0088*/ 	.byte	0x04, 0x17
        /*008a*/ 	.short	(.L_34 - .L_33)
.L_33:
        /*008c*/ 	.word	0x00000000
        /*0090*/ 	.short	0x0002
        /*0092*/ 	.short	0x0010
        /*0094*/ 	.byte	0x00, 0xf4, 0x21, 0x00


	//----- nvinfo : EIATTR_KPARAM_INFO
	.align		4
.L_34:
        /*0098*/ 	.byte	0x04, 0x17
        /*009a*/ 	.short	(.L_36 - .L_35)
.L_35:
        /*009c*/ 	.word	0x00000000
        /*00a0*/ 	.short	0x0001
        /*00a2*/ 	.short	0x0008
        /*00a4*/ 	.byte	0x00, 0xf4, 0x21, 0x00


	//----- nvinfo : EIATTR_KPARAM_INFO
	.align		4
.L_36:
        /*00a8*/ 	.byte	0x04, 0x17
        /*00aa*/ 	.short	(.L_38 - .L_37)
.L_37:
        /*00ac*/ 	.word	0x00000000
        /*00b0*/ 	.short	0x0000
        /*00b2*/ 	.short	0x0000
        /*00b4*/ 	.byte	0x00, 0xf4, 0x21, 0x00


	//----- nvinfo : EIATTR_AT_ENTRY_FRAGMENTS
	.align		4
.L_38:
        /*00b8*/ 	.byte	0x04, 0x4f
        /*00ba*/ 	.short	(.L_40 - .L_39)


	//   ....[0]....
.L_39:
        /*00bc*/ 	.word	0x00000004


	//----- nvinfo : EIATTR_RESERVED_SMEM_USED
	.align		4
.L_40:
        /*00c0*/ 	.byte	0x01, 0x41
	.zero		2


	//----- nvinfo : EIATTR_SPARSE_MMA_MASK
	.align		4
        /*00c4*/ 	.byte	0x03, 0x50
        /*00c6*/ 	.short	0x0000


	//----- nvinfo : EIATTR_TCGEN05_1CTA_USED
	.align		4
        /*00c8*/ 	.byte	0x01, 0x51
	.zero		2


	//----- nvinfo : EIATTR_MAXREG_COUNT
	.align		4
        /*00cc*/ 	.byte	0x03, 0x1b
        /*00ce*/ 	.short	0x00ff


	//----- nvinfo : EIATTR_NUM_BARRIERS
	.align		4
        /*00d0*/ 	.byte	0x02, 0x4c
        /*00d2*/ 	.byte	0x01
	.zero		1


	//----- nvinfo : EIATTR_INT_WARP_WIDE_INSTR_OFFSETS
	.align		4
        /*00d4*/ 	.byte	0x04, 0x31
        /*00d6*/ 	.short	(.L_42 - .L_41)


	//   ....[0]....
.L_41:
        /*00d8*/ 	.word	0x00001640


	//   ....[1]....
        /*00dc*/ 	.word	0x00001660


	//   ....[2]....
        /*00e0*/ 	.word	0x000016f0


	//   ....[3]....
        /*00e4*/ 	.word	0x000018a0


	//   ....[4]....
        /*00e8*/ 	.word	0x000018b0


	//   ....[5]....
        /*00ec*/ 	.word	0x00001910


	//   ....[6]....
        /*00f0*/ 	.word	0x00001920


	//   ....[7]....
        /*00f4*/ 	.word	0x00001ac0


	//   ....[8]....
        /*00f8*/ 	.word	0x00001ad0


	//   ....[9]....
        /*00fc*/ 	.word	0x00001c50


	//   ....[10]....
        /*0100*/ 	.word	0x00001c80


	//   ....[11]....
        /*0104*/ 	.word	0x00001cb0


	//   ....[12]....
        /*0108*/ 	.word	0x00001cd0


	//   ....[13]....
        /*010c*/ 	.word	0x00001e60


	//   ....[14]....
        /*0110*/ 	.word	0x00001e70


	//   ....[15]....
        /*0114*/ 	.word	0x00002190


	//   ....[16]....
        /*0118*/ 	.word	0x000021a0


	//   ....[17]....
        /*011c*/ 	.word	0x000024e0


	//   ....[18]....
        /*0120*/ 	.word	0x00002530


	//----- nvinfo : EIATTR_COOP_GROUP_MASK_REGIDS
	.align		4
.L_42:
        /*0124*/ 	.byte	0x04, 0x29
        /*0126*/ 	.short	(.L_44 - .L_43)


	//   ....[0]....
.L_43:
        /*0128*/ 	.word	0xffffffff


	//   ....[1]....
        /*012c*/ 	.word	0xffffffff


	//   ....[2]....
        /*0130*/ 	.word	0xffffffff


	//   ....[3]....
        /*0134*/ 	.word	0xffffffff


	//   ....[4]....
        /*0138*/ 	.word	0xffffffff


	//   ....[5]....
        /*013c*/ 	.word	0xffffffff


	//   ....[6]....
        /*0140*/ 	.word	0xffffffff


	//   ....[7]....
        /*0144*/ 	.word	0xffffffff


	//   ....[8]....
        /*0148*/ 	.word	0xffffffff


	//   ....[9]....
        /*014c*/ 	.word	0xffffffff


	//----- nvinfo : EIATTR_COOP_GROUP_INSTR_OFFSETS
	.align		4
.L_44:
        /*0150*/ 	.byte	0x04, 0x28
        /*0152*/ 	.short	(.L_46 - .L_45)


	//   ....[0]....
.L_45:
        /*0154*/ 	.word	0x00000050


	//   ....[1]....
        /*0158*/ 	.word	0x00000310


	//   ....[2]....
        /*015c*/ 	.word	0x000004f0


	//   ....[3]....
        /*0160*/ 	.word	0x000009a0


	//   ....[4]....
        /*0164*/ 	.word	0x00000ae0


	//   ....[5]....
        /*0168*/ 	.word	0x00000f50


	//   ....[6]....
        /*016c*/ 	.word	0x00001090


	//   ....[7]....
        /*0170*/ 	.word	0x000014e0


	//   ....[8]....
        /*0174*/ 	.word	0x00002370


	//   ....[9]....
        /*0178*/ 	.word	0x000025e0


	//----- nvinfo : EIATTR_VRC_CTA_INIT_COUNT
	.align		4
.L_46:
        /*017c*/ 	.byte	0x02, 0x4a
        /*017e*/ 	.byte	0x80
	.zero		1


	//----- nvinfo : EIATTR_MBARRIER_INSTR_OFFSETS
	.align		4
        /*0180*/ 	.byte	0x04, 0x39
        /*0182*/ 	.short	(.L_48 - .L_47)


	//   ....[0]....
.L_47:
        /*0184*/ 	.word	0x00001710
        /*0188*/ 	.word	0x000000ff
        /*018c*/ 	.word	0x00003000
        /*0190*/ 	.short	0x0100
        /*0192*/ 	.byte	0x08
	.zero		1


	//   ....[1]....
        /*0194*/ 	.word	0x00001720
        /*0198*/ 	.word	0x000000ff
        /*019c*/ 	.word	0x00003010
        /*01a0*/ 	.short	0x0100
        /*01a2*/ 	.byte	0x08
	.zero		1


	//   ....[2]....
        /*01a4*/ 	.word	0x000017d0
        /*01a8*/ 	.word	0x000000ff
        /*01ac*/ 	.word	0x00003008
        /*01b0*/ 	.short	0x0100
        /*01b2*/ 	.byte	0x08
	.zero		1


	//   ....[3]....
        /*01b4*/ 	.word	0x000017e0
        /*01b8*/ 	.word	0x000000ff
        /*01bc*/ 	.word	0x00003018
        /*01c0*/ 	.short	0x0100
        /*01c2*/ 	.byte	0x08
	.zero		1


	//   ....[4]....
        /*01c4*/ 	.word	0x000019b0
        /*01c8*/ 	.word	0x000000ff
        /*01cc*/ 	.word	0x00003000
        /*01d0*/ 	.short	0x010a
        /*01d2*/ 	.byte	0x08
	.zero		1


	//   ....[5]....
        /*01d4*/ 	.word	0x00001b20
        /*01d8*/ 	.word	0x000000ff
        /*01dc*/ 	.word	0x00003010
        /*01e0*/ 	.short	0x010a
        /*01e2*/ 	.byte	0x08
	.zero		1


	//   ....[6]....
        /*01e4*/ 	.word	0x00001d50
        /*01e8*/ 	.word	0x000000ff
        /*01ec*/ 	.word	0x00003000
        /*01f0*/ 	.short	0x010a
        /*01f2*/ 	.byte	0x09
	.zero		1


	//   ....[7]....
        /*01f4*/ 	.word	0x00001eb0
        /*01f8*/ 	.word	0x000000ff
        /*01fc*/ 	.word	0x00003010
        /*0200*/ 	.short	0x010a
        /*0202*/ 	.byte	0x09
	.zero		1


	//   ....[8]....
        /*0204*/ 	.word	0x00001fb0
        /*0208*/ 	.word	0x000000ff
        /*020c*/ 	.word	0x00003000
        /*0210*/ 	.short	0x0108
        /*0212*/ 	.byte	0x08
	.zero		1


	//   ....[9]....
        /*0214*/ 	.word	0x00001fc0
        /*0218*/ 	.word	0x000000ff
        /*021c*/ 	.word	0x00003010
        /*0220*/ 	.short	0x0108
        /*0222*/ 	.byte	0x08
	.zero		1


	//   ....[10]....
        /*0224*/ 	.word	0x00002010
        /*0228*/ 	.word	0x000000ff
        /*022c*/ 	.word	0x00003008
        /*0230*/ 	.short	0x0108
        /*0232*/ 	.byte	0x08
	.zero		1


	//   ....[11]....
        /*0234*/ 	.word	0x00002020
        /*0238*/ 	.word	0x000000ff
        /*023c*/ 	.word	0x00003018
        /*0240*/ 	.short	0x0108
        /*0242*/ 	.byte	0x08
	.zero		1


	//   ....[12]....
        /*0244*/ 	.word	0x00002600
        /*0248*/ 	.word	0x000000ff
        /*024c*/ 	.word	0x00003000
        /*0250*/ 	.short	0x010a
        /*0252*/ 	.byte	0x08
	.zero		1


	//   ....[13]....
        /*0254*/ 	.word	0x00002630
        /*0258*/ 	.word	0x000000ff
        /*025c*/ 	.word	0x00003010
        /*0260*/ 	.short	0x010a
        /*0262*/ 	.byte	0x08
	.zero		1


	//   ....[14]....
        /*0264*/ 	.word	0x00002660
        /*0268*/ 	.word	0x000000ff
        /*026c*/ 	.word	0x00003000
        /*0270*/ 	.short	0x010a
        /*0272*/ 	.byte	0x09
	.zero		1


	//   ....[15]....
        /*0274*/ 	.word	0x00002690
        /*0278*/ 	.word	0x000000ff
        /*027c*/ 	.word	0x00003010
        /*0280*/ 	.short	0x010a
        /*0282*/ 	.byte	0x09
	.zero		1


	//----- nvinfo : EIATTR_NUM_MBARRIERS
	.align		4
.L_48:
        /*0284*/ 	.byte	0x03, 0x38
        /*0286*/ 	.short	0x0004


	//----- nvinfo : EIATTR_EXIT_INSTR_OFFSETS
	.align		4
        /*0288*/ 	.byte	0x04, 0x1c
        /*028a*/ 	.short	(.L_50 - .L_49)


	//   ....[0]....
.L_49:
        /*028c*/ 	.word	0x000025f0


	//----- nvinfo : EIATTR_REQNTID
	.align		4
.L_50:
        /*0290*/ 	.byte	0x04, 0x10
        /*0292*/ 	.short	(.L_52 - .L_51)
.L_51:
        /*0294*/ 	.word	0x00000100
        /*0298*/ 	.word	0x00000001
        /*029c*/ 	.word	0x00000001


	//----- nvinfo : EIATTR_CRS_STACK_SIZE
	.align		4
.L_52:
        /*02a0*/ 	.byte	0x04, 0x1e
        /*02a2*/ 	.short	(.L_54 - .L_53)
.L_53:
        /*02a4*/ 	.word	0x00000000


	//----- nvinfo : EIATTR_CBANK_PARAM_SIZE
	.align		4
.L_54:
        /*02a8*/ 	.byte	0x03, 0x19
        /*02aa*/ 	.short	0x0050


	//----- nvinfo : EIATTR_PARAM_CBANK
	.align		4
        /*02ac*/ 	.byte	0x04, 0x0a
        /*02ae*/ 	.short	(.L_56 - .L_55)
	.align		4
.L_55:
        /*02b0*/ 	.word	index@(.nv.constant0.gluon_tcgen05)
        /*02b4*/ 	.short	0x0380
        /*02b6*/ 	.short	0x0050


	//----- nvinfo : EIATTR_SW_WAR
	.align		4
.L_56:
        /*02b8*/ 	.byte	0x04, 0x36
        /*02ba*/ 	.short	(.L_58 - .L_57)
.L_57:
        /*02bc*/ 	.word	0x00000008
.L_58:


//--------------------- .nv.compat                --------------------------
	.section	.nv.compat,"",@"SHT_CUDA_COMPAT_INFO"
	.align	4
        /*0000*/ 	.byte	0x02, 0x02, 0x02, 0x00, 0x02, 0x05, 0x05, 0x00, 0x02, 0x03, 0x03, 0x00, 0x02, 0x06, 0x01, 0x00


//--------------------- .nv.callgraph             --------------------------
	.section	.nv.callgraph,"",@"SHT_CUDA_CALLGRAPH"
	.align	4
	.sectionentsize	8
	.align		4
        /*0000*/ 	.word	0x00000000
	.align		4
        /*0004*/ 	.word	0xffffffff
	.align		4
        /*0008*/ 	.word	0x00000000
	.align		4
        /*000c*/ 	.word	0xfffffffe
	.align		4
        /*0010*/ 	.word	0x00000000
	.align		4
        /*0014*/ 	.word	0xfffffffd
	.align		4
        /*0018*/ 	.word	0x00000000
	.align		4
        /*001c*/ 	.word	0xfffffffc


//--------------------- .text.gluon_tcgen05       --------------------------
	.section	.text.gluon_tcgen05,"ax",@progbits
	.align	128
        .global         gluon_tcgen05
        .type           gluon_tcgen05,@function
        .size           gluon_tcgen05,(.L_x_77 - gluon_tcgen05)
        .other          gluon_tcgen05,@"STO_CUDA_ENTRY STV_DEFAULT"
gluon_tcgen05:
.text.gluon_tcgen05:
[----:B------:R-:W1:Y:S01]  /*0000*/  LDC R1, c[0x0][0x37c] ;  /* 0x0000df00ff017b82 */ /* 0x000e620000000800 */
[----:B------:R-:W2:Y:S02]  /*0010*/  S2R R0, SR_TID.X ;  /* 0x0000000000007919 */ /* 0x000ea40000002100 */
[----:B--2---:R-:W-:-:S13]  /*0020*/  ISETP.GE.U32.AND P2, PT, R0, 0x20, PT ;  /* 0x000000200000780c */ /* 0x004fda0003f46070 */
[----:B------:R-:W-:Y:S05]  /*0030*/  @P2 BRA `(.L_x_0) ;  /* 0x0000000000b82947 */ /* 0x000fea0003800000 */
[----:B------:R-:W2:Y:S01]  /*0040*/  S2UR UR6, SR_CgaCtaId ;  /* 0x00000000000679c3 */ /* 0x000ea20000008800 */
[----:B------:R-:W-:Y:S01]  /*0050*/  NOP ;  /* 0x0000000000007918 */ /* 0x000fe20000000000 */
[----:B------:R-:W-:Y:S02]  /*0060*/  UMOV UR4, 0x40 ;  /* 0x0000004000047882 */ /* 0x000fe40000000000 */
[----:B--2---:R-:W-:-:S09]  /*0070*/  ULEA UR4, UR6, UR4, 0x18 ;  /* 0x0000000406047291 */ /* 0x004fd2000f8ec0ff */
[----:B------:R-:W2:Y:S01]  /*0080*/  LDS.U8 R2, [UR4] ;  /* 0x00000004ff027984 */ /* 0x000ea20008000000 */
[----:B------:R-:W-:Y:S02]  /*0090*/  UMOV UR4, 0x400 ;  /* 0x0000040000047882 */ /* 0x000fe40000000000 */
[----:B------:R-:W-:Y:S01]  /*00a0*/  ULEA UR4, UR6, UR4, 0x18 ;  /* 0x0000000406047291 */ /* 0x000fe2000f8ec0ff */
[----:B--2---:R-:W-:-:S13]  /*00b0*/  ISETP.NE.AND P0, PT, R2, RZ, PT ;  /* 0x000000ff0200720c */ /* 0x004fda0003f05270 */
[----:B------:R-:W-:Y:S05]  /*00c0*/  @P0 BRA `(.L_x_1) ;  /* 0x00000000007c0947 */ /* 0x000fea0003800000 */
[----:B------:R-:W-:-:S13]  /*00d0*/  ELECT P0, URZ, PT ;  /* 0x0000000000ff782f */ /* 0x000fda0003800000 */
[----:B------:R-:W-:Y:S05]  /*00e0*/  @!P0 BRA `(.L_x_2) ;  /* 0x0000000000848947 */ /* 0x000fea0003800000 */
[----:B------:R-:W-:Y:S01]  /*00f0*/  UMOV UR5, 0x4 ;  /* 0x0000000400057882 */ /* 0x000fe20000000000 */
[----:B------:R-:W-:Y:S02]  /*0100*/  IMAD.MOV.U32 R5, RZ, RZ, 0x1 ;  /* 0x00000001ff057424 */ /* 0x000fe400078e00ff */
[----:B------:R-:W-:Y:S02]  /*0110*/  IMAD.MOV.U32 R3, RZ, RZ, 0xf ;  /* 0x0000000fff037424 */ /* 0x000fe400078e00ff */
[----:B------:R-:W-:Y:S04]  /*0120*/  DEPBAR.LE SB2, 0x36 ;  /* 0x0000ad800000791a */ /* 0x000fe80000000000 */
[----:B------:R-:W2:Y:S02]  /*0130*/  UTCATOMSWS.FIND_AND_SET.ALIGN UP0, UR5, UR5 ;  /* 0x00000005000575e3 */ /* 0x000ea40008000800 */
[----:B--2---:R-:W-:-:S04]  /*0140*/  PLOP3.LUT P0, PT, PT, PT, UP0, 0x80, 0x8 ;  /* 0x000000000008781c */ /* 0x004fc80003f0f008 */
[----:B------:R-:W-:-:S04]  /*0150*/  SEL R2, RZ, 0xffffffff, !P0 ;  /* 0xffffffffff027807 */ /* 0x000fc80004000000 */
[----:B------:R-:W-:Y:S01]  /*0160*/  ISETP.NE.AND P0, PT, R2, RZ, PT ;  /* 0x000000ff0200720c */ /* 0x000fe20003f05270 */
[----:B------:R-:W-:-:S12]  /*0170*/  IMAD.U32 R2, RZ, RZ, UR5 ;  /* 0x00000005ff027e24 */ /* 0x000fd8000f8e00ff */
[----:B------:R-:W-:Y:S05]  /*0180*/  @P0 BRA `(.L_x_3) ;  /* 0x0000000000240947 */ /* 0x000fea0003800000 */
.L_x_4:
[----:B------:R-:W-:Y:S05]  /*0190*/  NANOSLEEP 0x64 ;  /* 0x000000640000795d */ /* 0x000fea0003800000 */
[----:B------:R-:W-:-:S05]  /*01a0*/  UMOV UR5, 0x4 ;  /* 0x0000000400057882 */ /* 0x000fca0000000000 */
[----:B------:R-:W-:Y:S04]  /*01b0*/  DEPBAR.LE SB2, 0x36 ;  /* 0x0000ad800000791a */ /* 0x000fe80000000000 */
[----:B------:R-:W2:Y:S02]  /*01c0*/  UTCATOMSWS.FIND_AND_SET.ALIGN UP0, UR5, UR5 ;  /* 0x00000005000575e3 */ /* 0x000ea40008000800 */
[----:B--2---:R-:W-:-:S04]  /*01d0*/  PLOP3.LUT P0, PT, PT, PT, UP0, 0x80, 0x8 ;  /* 0x000000000008781c */ /* 0x004fc80003f0f008 */
[----:B------:R-:W-:-:S04]  /*01e0*/  SEL R2, RZ, 0xffffffff, !P0 ;  /* 0xffffffffff027807 */ /* 0x000fc80004000000 */
[----:B------:R-:W-:Y:S01]  /*01f0*/  ISETP.NE.AND P0, PT, R2, RZ, PT ;  /* 0x000000ff0200720c */ /* 0x000fe20003f05270 */
[----:B------:R-:W-:-:S12]  /*0200*/  IMAD.U32 R2, RZ, RZ, UR5 ;  /* 0x00000005ff027e24 */ /* 0x000fd8000f8e00ff */
[----:B------:R-:W-:Y:S05]  /*0210*/  @!P0 BRA `(.L_x_4) ;  /* 0xfffffffc00dc8947 */ /* 0x000fea000383ffff */
.L_x_3:
[C---:B------:R-:W-:Y:S01]  /*0220*/  VIADD R4, R2.reuse, 0x10 ;  /* 0x0000001002047836 */ /* 0x040fe20000000000 */
[----:B------:R-:W-:Y:S01]  /*0230*/  UMOV UR5, 0x50 ;  /* 0x0000005000057882 */ /* 0x000fe20000000000 */
[----:B------:R-:W-:Y:S01]  /*0240*/  SHF.L.U32 R3, R3, R2, RZ ;  /* 0x0000000203037219 */ /* 0x000fe200000006ff */
[----:B------:R-:W-:Y:S01]  /*0250*/  ULEA UR5, UR6, UR5, 0x18 ;  /* 0x0000000506057291 */ /* 0x000fe2000f8ec0ff */
[----:B------:R-:W-:Y:S01]  /*0260*/  IMAD.SHL.U32 R2, R2, 0x20, RZ ;  /* 0x0000002002027824 */ /* 0x000fe200078e00ff */
[----:B------:R-:W-:-:S04]  /*0270*/  SHF.L.U32 R4, R5, R4, RZ ;  /* 0x0000000405047219 */ /* 0x000fc800000006ff */
[----:B------:R-:W-:-:S05]  /*0280*/  LOP3.LUT R3, R4, R3, RZ, 0xfc, !PT ;  /* 0x0000000304037212 */ /* 0x000fca00078efcff */
[----:B------:R2:W-:Y:S04]  /*0290*/  ATOMS.OR RZ, [UR5], R3 ;  /* 0x00000003ffff798c */ /* 0x0005e8000b000005 */
[----:B------:R2:W-:Y:S01]  /*02a0*/  STS [UR4], R2 ;  /* 0x00000002ff007988 */ /* 0x0005e20008000804 */
[----:B------:R-:W-:Y:S05]  /*02b0*/  BRA `(.L_x_2) ;  /* 0x0000000000107947 */ /* 0x000fea0003800000 */
.L_x_1:
[----:B------:R-:W-:Y:S01]  /*02c0*/  IMAD.MOV.U32 R3, RZ, RZ, -0x1 ;  /* 0xffffffffff037424 */ /* 0x000fe200078e00ff */
[----:B------:R-:W-:-:S04]  /*02d0*/  MOV R2, 0x300 ;  /* 0x0000030000027802 */ /* 0x000fc80000000f00 */
[----:B------:R2:W-:Y:S03]  /*02e0*/  STS [UR4], R3 ;  /* 0x00000003ff007988 */ /* 0x0005e60008000804 */
[----:B-12---:R-:W-:Y:S05]  /*02f0*/  CALL.REL.NOINC `($__internal_1_$__cuda_sm10x_tcgen05_guardrail_trap_phase_invalid_during_alloc) ;  /* 0x0000002000fc7944 */ /* 0x006fea0003c00000 */
.L_x_2:
[----:B------:R-:W-:Y:S05]  /*0300*/  WARPSYNC.ALL ;  /* 0x0000000000007948 */ /* 0x000fea0003800000 */
[----:B------:R-:W-:Y:S01]  /*0310*/  NOP ;  /* 0x0000000000007918 */ /* 0x000fe20000000000 */
.L_x_0:
[----:B------:R-:W3:Y:S08]  /*0320*/  S2UR UR4, SR_CgaCtaId ;  /* 0x00000000000479c3 */ /* 0x000ef00000008800 */
[----:B------:R-:W-:Y:S01]  /*0330*/  BAR.SYNC.DEFER_BLOCKING 0x0 ;  /* 0x0000000000007b1d */ /* 0x000fe20000010000 */
[----:B------:R-:W-:-:S05]  /*0340*/  LOP3.LUT R36, R0, 0xff, RZ, 0xc0, !PT ;  /* 0x000000ff00247812 */ /* 0x000fca00078ec0ff */
[----:B------:R-:W-:Y:S02]  /*0350*/  UMOV UR8, 0x400 ;  /* 0x0000040000087882 */ /* 0x000fe40000000000 */
[----:B------:R-:W4:Y:S08]  /*0360*/  LDC R8, c[0x0][0x3a0] ;  /* 0x0000e800ff087b82 */ /* 0x000f300000000800 */
[----:B------:R-:W5:Y:S01]  /*0370*/  S2UR UR9, SR_CTAID.Y ;  /* 0x00000000000979c3 */ /* 0x000f620000002600 */
[----:B---3--:R-:W-:-:S09]  /*0380*/  ULEA UR8, UR4, UR8, 0x18 ;  /* 0x0000000804087291 */ /* 0x008fd2000f8ec0ff */
[----:B------:R-:W3:Y:S01]  /*0390*/  LDS R4, [UR8] ;  /* 0x00000008ff047984 */ /* 0x000ee20008000800 */
[----:B------:R-:W-:Y:S06]  /*03a0*/  BAR.SYNC.DEFER_BLOCKING 0x0 ;  /* 0x0000000000007b1d */ /* 0x000fec0000010000 */
[----:B------:R-:W-:Y:S05]  /*03b0*/  @P2 BRA `(.L_x_5) ;  /* 0x0000000000182947 */ /* 0x000fea0003800000 */
[----:B------:R-:W-:Y:S01]  /*03c0*/  ELECT P0, URZ, PT ;  /* 0x0000000000ff782f */ /* 0x000fe20003800000 */
[----:B--2---:R-:W-:Y:S01]  /*03d0*/  IMAD.MOV.U32 R2, RZ, RZ, 0x1 ;  /* 0x00000001ff027424 */ /* 0x004fe200078e00ff */
[----:B------:R-:W-:Y:S01]  /*03e0*/  UMOV UR5, 0x40 ;  /* 0x0000004000057882 */ /* 0x000fe20000000000 */
[----:B------:R-:W-:Y:S01]  /*03f0*/  UVIRTCOUNT.DEALLOC.SMPOOL 0x80 ;  /* 0x000000800000784c */ /* 0x000fe20000000000 */
[----:B------:R-:W-:-:S09]  /*0400*/  ULEA UR5, UR4, UR5, 0x18 ;  /* 0x0000000504057291 */ /* 0x000fd2000f8ec0ff */
[----:B------:R2:W-:Y:S03]  /*0410*/  @P0 STS.U8 [UR5], R2 ;  /* 0x00000002ff000988 */ /* 0x0005e60008000005 */
.L_x_5:
[----:B------:R-:W2:Y:S01]  /*0420*/  S2UR UR4, SR_CTAID.Z ;  /* 0x00000000000479c3 */ /* 0x000ea20000002700 */
[----:B------:R-:W5:Y:S01]  /*0430*/  LDCU UR5, c[0x0][0x370] ;  /* 0x00006e00ff0577ac */ /* 0x000f620008000800 */
[----:B------:R-:W-:Y:S01]  /*0440*/  ISETP.GE.U32.AND P0, PT, R36, 0x20, PT ;  /* 0x000000202400780c */ /* 0x000fe20003f06070 */
[----:B----4-:R-:W-:Y:S01]  /*0450*/  VIADD R6, R8, 0xffffffff ;  /* 0xffffffff08067836 */ /* 0x010fe20000000000 */
[C---:B------:R-:W-:Y:S01]  /*0460*/  ISETP.NE.U32.AND P3, PT, R36.reuse, RZ, PT ;  /* 0x000000ff2400720c */ /* 0x040fe20003f65070 */
[----:B------:R-:W2:Y:S02]  /*0470*/  LDCU UR6, c[0x0][0x374] ;  /* 0x00006e80ff0677ac */ /* 0x000ea40008000800 */
[----:B--2---:R-:W-:Y:S01]  /*0480*/  LEA R3, R36, UR8, 0x2 ;  /* 0x0000000824037c11 */ /* 0x004fe2000f8e10ff */
[----:B------:R-:W-:Y:S01]  /*0490*/  BSSY.RECONVERGENT B0, `(.L_x_6) ;  /* 0x0000015000007945 */ /* 0x000fe20003800200 */
[----:B------:R-:W5:Y:S01]  /*04a0*/  S2UR UR7, SR_CTAID.X ;  /* 0x00000000000779c3 */ /* 0x000f620000002500 */
[----:B------:R-:W2:Y:S01]  /*04b0*/  LDCU.64 UR20, c[0x0][0x3c0] ;  /* 0x00007800ff1477ac */ /* 0x000ea20008000a00 */
[----:B---3--:R-:W-:-:S04]  /*04c0*/  R2UR UR23, R4 ;  /* 0x00000000041772ca */ /* 0x008fc800000e0000 */
[----:B------:R3:W-:Y:S02]  /*04d0*/  @!P0 STS [R3], RZ ;  /* 0x000000ff03008388 */ /* 0x0007e40000000800 */
[----:B------:R-:W4:Y:S01]  /*04e0*/  LDC R2, c[0x0][0x398] ;  /* 0x0000e600ff027b82 */ /* 0x000f220000000800 */
[----:B------:R-:W-:Y:S01]  /*04f0*/  NOP ;  /* 0x0000000000007918 */ /* 0x000fe20000000000 */
[----:B------:R3:W-:Y:S01]  /*0500*/  @!P3 STS [UR8+0x20], R6 ;  /* 0x00002006ff00b988 */ /* 0x0007e20008000808 */
[----:B-----5:R-:W-:-:S04]  /*0510*/  UIMAD UR4, UR4, UR6, UR9 ;  /* 0x00000006040472a4 */ /* 0x020fc8000f8e0209 */
[----:B------:R-:W-:-:S04]  /*0520*/  UIMAD UR4, UR4, UR5, UR7 ;  /* 0x00000005040472a4 */ /* 0x000fc8000f8e0207 */
[----:B------:R-:W-:-:S04]  /*0530*/  UIMAD UR4, UR4, 0x180, URZ ;  /* 0x00000180040478a4 */ /* 0x000fc8000f8e02ff */
[----:B--2---:R-:W-:Y:S01]  /*0540*/  UIADD3 UR24, UP0, UPT, UR4, UR20, URZ ;  /* 0x0000001404187290 */ /* 0x004fe2000ff1e0ff */
[----:B----4-:R-:W-:-:S03]  /*0550*/  VIADD R2, R2, 0xffffffff ;  /* 0xffffffff02027836 */ /* 0x010fc60000000000 */
[----:B------:R-:W-:Y:S01]  /*0560*/  ULEA.HI.X.SX32 UR25, UR4, UR21, 0x1, UP0 ;  /* 0x0000001504197291 */ /* 0x000fe200080f0eff */
[----:B---3--:R-:W-:Y:S11]  /*0570*/  @P3 BRA `(.L_x_7) ;  /* 0x0000000000183947 */ /* 0x008ff60003800000 */
[----:B------:R-:W2:Y:S01]  /*0580*/  LDS R4, [UR8+0x8] ;  /* 0x00000808ff047984 */ /* 0x000ea20008000800 */
[----:B------:R-:W3:Y:S01]  /*0590*/  LDC.64 R10, c[0x0][0x380] ;  /* 0x0000e000ff0a7b82 */ /* 0x000ee20000000a00 */
[----:B------:R-:W-:Y:S02]  /*05a0*/  IMAD.MOV.U32 R5, RZ, RZ, 0x70 ;  /* 0x00000070ff057424 */ /* 0x000fe400078e00ff */
[----:B---3--:R3:W-:Y:S03]  /*05b0*/  STS.64 [UR8], R10 ;  /* 0x0000000aff007988 */ /* 0x0087e60008000a08 */
[----:B--2---:R-:W-:-:S05]  /*05c0*/  LOP3.LUT R4, R4, 0x10, R5, 0xd8, !PT ;  /* 0x0000001004047812 */ /* 0x004fca00078ed805 */
[----:B------:R3:W-:Y:S02]  /*05d0*/  STS [UR8+0x8], R4 ;  /* 0x00000804ff007988 */ /* 0x0007e40008000808 */
.L_x_7:
[----:B------:R-:W-:Y:S05]  /*05e0*/  BSYNC.RECONVERGENT B0 ;  /* 0x0000000000007941 */ /* 0x000fea0003800200 */
.L_x_6:
[----:B------:R-:W-:Y:S04]  /*05f0*/  BSSY.RECONVERGENT B0, `(.L_x_8) ;  /* 0x000000a000007945 */ /* 0x000fe80003800200 */
[----:B------:R-:W-:Y:S05]  /*0600*/  @P3 BRA `(.L_x_9) ;  /* 0x0000000000203947 */ /* 0x000fea0003800000 */
[----:B---3--:R-:W2:Y:S01]  /*0610*/  LDS R4, [UR8+0x34] ;  /* 0x00003408ff047984 */ /* 0x008ea20008000800 */
[----:B------:R-:W-:Y:S02]  /*0620*/  IMAD.MOV.U32 R5, RZ, RZ, 0x1f000000 ;  /* 0x1f000000ff057424 */ /* 0x000fe400078e00ff */
[----:B------:R-:W-:Y:S01]  /*0630*/  @!P3 IMAD.MOV.U32 R7, RZ, RZ, 0x3f ;  /* 0x0000003fff07b424 */ /* 0x000fe200078e00ff */
[----:B------:R-:W3:Y:S02]  /*0640*/  @!P3 LDS R10, [UR8+0x38] ;  /* 0x00003808ff0ab984 */ /* 0x000ee40008000800 */
[----:B--2---:R-:W-:Y:S02]  /*0650*/  LOP3.LUT R4, R4, 0xff000000, R5, 0xb8, !PT ;  /* 0xff00000004047812 */ /* 0x004fe400078eb805 */
[----:B---3--:R-:W-:-:S03]  /*0660*/  @!P3 LOP3.LUT R5, R10, 0xff, R7, 0xb8, !PT ;  /* 0x000000ff0a05b812 */ /* 0x008fc600078eb807 */
[----:B------:R2:W-:Y:S04]  /*0670*/  STS [UR8+0x34], R4 ;  /* 0x00003404ff007988 */ /* 0x0005e80008000808 */
[----:B------:R2:W-:Y:S02]  /*0680*/  @!P3 STS [UR8+0x38], R5 ;  /* 0x00003805ff00b988 */ /* 0x0005e40008000808 */
.L_x_9:
[----:B------:R-:W-:Y:S05]  /*0690*/  BSYNC.RECONVERGENT B0 ;  /* 0x0000000000007941 */ /* 0x000fea0003800200 */
.L_x_8:
[----:B------:R-:W-:Y:S04]  /*06a0*/  BSSY.RECONVERGENT B0, `(.L_x_10) ;  /* 0x000000a000007945 */ /* 0x000fe80003800200 */
[----:B------:R-:W-:Y:S05]  /*06b0*/  @P3 BRA `(.L_x_11) ;  /* 0x0000000000203947 */ /* 0x000fea0003800000 */
[----:B--23--:R-:W2:Y:S01]  /*06c0*/  LDS R4, [UR8+0x1c] ;  /* 0x00001c08ff047984 */ /* 0x00cea20008000800 */
[----:B------:R-:W3:Y:S03]  /*06d0*/  LDC.64 R10, c[0x0][0x3a8] ;  /* 0x0000ea00ff0a7b82 */ /* 0x000ee60000000a00 */
[----:B------:R4:W-:Y:S01]  /*06e0*/  STS [UR8+0x24], R2 ;  /* 0x00002402ff007988 */ /* 0x0009e20008000808 */
[--C-:B---3--:R-:W-:Y:S02]  /*06f0*/  SHF.R.U32.HI R7, RZ, 0x4, R11.reuse ;  /* 0x00000004ff077819 */ /* 0x108fe4000001160b */
[----:B------:R-:W-:-:S05]  /*0700*/  SHF.R.U64 R5, R10, 0x4, R11 ;  /* 0x000000040a057819 */ /* 0x000fca000000120b */
[----:B------:R4:W-:Y:S01]  /*0710*/  STS [UR8+0xc], R5 ;  /* 0x00000c05ff007988 */ /* 0x0009e20008000808 */
[----:B--2---:R-:W-:-:S05]  /*0720*/  LOP3.LUT R4, R4, 0xf, R7, 0xb8, !PT ;  /* 0x0000000f04047812 */ /* 0x004fca00078eb807 */
[----:B------:R4:W-:Y:S02]  /*0730*/  STS [UR8+0x1c], R4 ;  /* 0x00001c04ff007988 */ /* 0x0009e40008000808 */
.L_x_11:
[----:B------:R-:W-:Y:S05]  /*0740*/  BSYNC.RECONVERGENT B0 ;  /* 0x0000000000007941 */ /* 0x000fea0003800200 */
.L_x_10:
[----:B------:R-:W-:Y:S04]  /*0750*/  BSSY.RECONVERGENT B1, `(.L_x_12) ;  /* 0x000001d000017945 */ /* 0x000fe80003800200 */
[----:B------:R-:W-:Y:S04]  /*0760*/  BSSY.RELIABLE B0, `(.L_x_13) ;  /* 0x0000018000007945 */ /* 0x000fe80003800100 */
[----:B------:R-:W-:Y:S05]  /*0770*/  @P3 BRA `(.L_x_14) ;  /* 0x00000000001c3947 */ /* 0x000fea0003800000 */
[----:B--234-:R-:W2:Y:S02]  /*0780*/  LDS R4, [UR8+0x34] ;  /* 0x00003408ff047984 */ /* 0x01cea40008000800 */
[----:B--2---:R-:W-:-:S05]  /*0790*/  LOP3.LUT R4, R4, 0x7, RZ, 0xb8, !PT ;  /* 0x0000000704047812 */ /* 0x004fca00078eb8ff */
[----:B------:R2:W-:Y:S01]  /*07a0*/  STS [UR8+0x34], R4 ;  /* 0x00003404ff007988 */ /* 0x0005e20008000808 */
[----:B------:R-:W-:Y:S05]  /*07b0*/  @P3 BRA `(.L_x_15) ;  /* 0x00000000001c3947 */ /* 0x000fea0003800000 */
[----:B--2---:R-:W2:Y:S02]  /*07c0*/  LDS R4, [UR8+0x34] ;  /* 0x00003408ff047984 */ /* 0x004ea40008000800 */
[----:B--2---:R-:W-:-:S05]  /*07d0*/  LOP3.LUT R4, R4, 0x38, RZ, 0xb8, !PT ;  /* 0x0000003804047812 */ /* 0x004fca00078eb8ff */
[----:B------:R5:W-:Y:S02]  /*07e0*/  STS [UR8+0x34], R4 ;  /* 0x00003404ff007988 */ /* 0x000be40008000808 */
.L_x_14:
[----:B------:R-:W-:Y:S05]  /*07f0*/  @P3 BRA `(.L_x_16) ;  /* 0x00000000001c3947 */ /* 0x000fea0003800000 */
[----:B--2345:R-:W2:Y:S02]  /*0800*/  LDS R4, [UR8+0x8] ;  /* 0x00000808ff047984 */ /* 0x03cea40008000800 */
[----:B--2---:R-:W-:-:S05]  /*0810*/  LOP3.LUT R4, R4, 0x780, RZ, 0xb8, !PT ;  /* 0x0000078004047812 */ /* 0x004fca00078eb8ff */
[----:B------:R3:W-:Y:S02]  /*0820*/  STS [UR8+0x8], R4 ;  /* 0x00000804ff007988 */ /* 0x0007e40008000808 */
.L_x_15:
[----:B------:R-:W-:Y:S05]  /*0830*/  @P3 BRA `(.L_x_17) ;  /* 0x0000000000283947 */ /* 0x000fea0003800000 */
[----:B--23--:R-:W2:Y:S02]  /*0840*/  LDS R4, [UR8+0x8] ;  /* 0x00000808ff047984 */ /* 0x00cea40008000800 */
[----:B--2---:R-:W-:-:S05]  /*0850*/  LOP3.LUT R4, R4, 0x1800, RZ, 0xb8, !PT ;  /* 0x0000180004047812 */ /* 0x004fca00078eb8ff */
[----:B------:R2:W-:Y:S02]  /*0860*/  STS [UR8+0x8], R4 ;  /* 0x00000804ff007988 */ /* 0x0005e40008000808 */
.L_x_16:
[----:B------:R-:W-:Y:S05]  /*0870*/  @P3 BREAK.RELIABLE B0 ;  /* 0x0000000000003942 */ /* 0x000fea0003800100 */
[----:B------:R-:W-:Y:S05]  /*0880*/  @P3 BRA `(.L_x_18) ;  /* 0x0000000000243947 */ /* 0x000fea0003800000 */
[----:B--2-4-:R-:W2:Y:S01]  /*0890*/  LDS R5, [UR8+0x8] ;  /* 0x00000808ff057984 */ /* 0x014ea20008000800 */
[----:B---3-5:R-:W-:-:S05]  /*08a0*/  IMAD.MOV.U32 R4, RZ, RZ, 0x6000 ;  /* 0x00006000ff047424 */ /* 0x028fca00078e00ff */
[----:B--2---:R-:W-:-:S04]  /*08b0*/  LOP3.LUT R4, R5, 0x2000, R4, 0xd8, !PT ;  /* 0x0000200005047812 */ /* 0x004fc800078ed804 */
[----:B------:R-:W-:-:S05]  /*08c0*/  LOP3.LUT R4, R4, 0x400000, RZ, 0xb8, !PT ;  /* 0x0040000004047812 */ /* 0x000fca00078eb8ff */
[----:B------:R4:W-:Y:S02]  /*08d0*/  STS [UR8+0x8], R4 ;  /* 0x00000804ff007988 */ /* 0x0009e40008000808 */
.L_x_17:
[----:B------:R-:W-:Y:S05]  /*08e0*/  BSYNC.RELIABLE B0 ;  /* 0x0000000000007941 */ /* 0x000fea0003800100 */
.L_x_13:
[----:B--234-:R-:W2:Y:S02]  /*08f0*/  @!P3 LDS R4, [UR8+0x8] ;  /* 0x00000808ff04b984 */ /* 0x01cea40008000800 */
[----:B--2---:R-:W-:-:S05]  /*0900*/  @!P3 LOP3.LUT R4, R4, 0x8000, RZ, 0xb8, !PT ;  /* 0x000080000404b812 */ /* 0x004fca00078eb8ff */
[----:B------:R2:W-:Y:S02]  /*0910*/  @!P3 STS [UR8+0x8], R4 ;  /* 0x00000804ff00b988 */ /* 0x0005e40008000808 */
.L_x_18:
[----:B------:R-:W-:Y:S05]  /*0920*/  BSYNC.RECONVERGENT B1 ;  /* 0x0000000000017941 */ /* 0x000fea0003800200 */
.L_x_12:
[----:B------:R-:W-:Y:S05]  /*0930*/  WARPSYNC.ALL ;  /* 0x0000000000007948 */ /* 0x000fea0003800000 */
[----:B------:R-:W-:Y:S01]  /*0940*/  NOP ;  /* 0x0000000000007918 */ /* 0x000fe20000000000 */
[----:B------:R-:W2:Y:S02]  /*0950*/  LDC R7, c[0x0][0x39c] ;  /* 0x0000e700ff077b82 */ /* 0x000ea40000000800 */
[----:B--2---:R-:W-:Y:S01]  /*0960*/  VIADD R7, R7, 0xffffffff ;  /* 0xffffffff07077836 */ /* 0x004fe20000000000 */
[----:B------:R-:W-:Y:S06]  /*0970*/  @P0 BRA `(.L_x_19) ;  /* 0x0000000000300947 */ /* 0x000fec0003800000 */
[----:B---345:R-:W2:Y:S01]  /*0980*/  S2R R4, SR_LANEID ;  /* 0x0000000000047919 */ /* 0x038ea20000000000 */
[----:B------:R-:W-:Y:S05]  /*0990*/  WARPSYNC.ALL ;  /* 0x0000000000007948 */ /* 0x000fea0003800000 */
[----:B------:R-:W-:Y:S01]  /*09a0*/  NOP ;  /* 0x0000000000007918 */ /* 0x000fe20000000000 */
[----:B--2---:R-:W-:-:S05]  /*09b0*/  IMAD.SHL.U32 R9, R4, 0x4, RZ ;  /* 0x0000000404097824 */ /* 0x004fca00078e00ff */
[----:B------:R-:W2:Y:S01]  /*09c0*/  LDS R11, [R9+UR8] ;  /* 0x00000008090b7984 */ /* 0x000ea20008000800 */
[----:B------:R-:W-:-:S05]  /*09d0*/  IADD3 R4, P1, PT, R9, UR24, RZ ;  /* 0x0000001809047c10 */ /* 0x000fca000ff3e0ff */
[----:B------:R-:W-:-:S05]  /*09e0*/  IMAD.X R5, RZ, RZ, UR25, P1 ;  /* 0x00000019ff057e24 */ /* 0x000fca00088e06ff */
[----:B--2---:R2:W3:Y:S01]  /*09f0*/  ATOMG.E.EXCH.STRONG.GPU PT, RZ, [R4], R11 ;  /* 0x0000000b04ff73a8 */ /* 0x0044e200041ee100 */
[----:B------:R-:W-:-:S04]  /*0a00*/  DEPBAR {5,4,3,2,1,0} ;  /* 0x0000003f0000791a */ /* 0x000fc80000000000 */
[----:B------:R-:W4:Y:S02]  /*0a10*/  CCTL.E.C.LDCU.IV.DEEP [UR24] ;  /* 0x0000000018007540 */ /* 0x000f240009c08000 */
[----:B----4-:R2:W-:Y:S01]  /*0a20*/  UTMACCTL.IV [UR24] ;  /* 0x00000000180079b9 */ /* 0x0105e20008000000 */
[----:B------:R-:W-:Y:S01]  /*0a30*/  NOP ;  /* 0x0000000000007918 */ /* 0x000fe20000000000 */
.L_x_19:
[----:B------:R-:W-:Y:S05]  /*0a40*/  @P0 BRA `(.L_x_20) ;  /* 0x00000000000c0947 */ /* 0x000fea0003800000 */
[----:B------:R0:W-:Y:S01]  /*0a50*/  UTMACMDFLUSH ;  /* 0x00000000000079b7 */ /* 0x0001e20000000000 */
[----:B------:R-:W-:Y:S05]  /*0a60*/  @P0 BRA `(.L_x_20) ;  /* 0x0000000000040947 */ /* 0x000fea0003800000 */
[----:B------:R-:W-:-:S04]  /*0a70*/  DEPBAR.LE SB0, 0x0 ;  /* 0x000080000000791a */ /* 0x000fc80000000000 */
.L_x_20:
[----:B------:R-:W-:Y:S05]  /*0a80*/  WARPSYNC.ALL ;  /* 0x0000000000007948 */ /* 0x000fea0003800000 */
[----:B------:R-:W-:Y:S01]  /*0a90*/  NOP ;  /* 0x0000000000007918 */ /* 0x000fe20000000000 */
[----:B---3--:R-:W-:Y:S06]  /*0aa0*/  BAR.SYNC.DEFER_BLOCKING 0x0 ;  /* 0x0000000000007b1d */ /* 0x008fec0000010000 */
[----:B------:R-:W-:Y:S02]  /*0ab0*/  BSSY.RECONVERGENT B1, `(.L_x_21) ;  /* 0x000000b000017945 */ /* 0x000fe40003800200 */
[----:B------:R-:W-:Y:S06]  /*0ac0*/  BAR.SYNC.DEFER_BLOCKING 0x0 ;  /* 0x0000000000007b1d */ /* 0x000fec0000010000 */
[----:B------:R3:W-:Y:S01]  /*0ad0*/  @!P0 STS [R3], RZ ;  /* 0x000000ff03008388 */ /* 0x0007e20000000800 */
[----:B------:R-:W-:Y:S01]  /*0ae0*/  NOP ;  /* 0x0000000000007918 */ /* 0x000fe20000000000 */
[----:B------:R-:W-:Y:S05]  /*0af0*/  @P3 BRA `(.L_x_22) ;  /* 0x0000000000183947 */ /* 0x000fea0003800000 */
[----:B--2-45:R-:W2:Y:S01]  /*0b00*/  LDS R4, [UR8+0x8] ;  /* 0x00000808ff047984 */ /* 0x034ea20008000800 */
[----:B------:R-:W4:Y:S01]  /*0b10*/  LDC.64 R10, c[0x0][0x388] ;  /* 0x0000e200ff0a7b82 */ /* 0x000f220000000a00 */
[----:B------:R-:W-:Y:S02]  /*0b20*/  IMAD.MOV.U32 R5, RZ, RZ, 0x70 ;  /* 0x00000070ff057424 */ /* 0x000fe400078e00ff */
[----:B----4-:R4:W-:Y:S03]  /*0b30*/  STS.64 [UR8], R10 ;  /* 0x0000000aff007988 */ /* 0x0109e60008000a08 */
[----:B--2---:R-:W-:-:S05]  /*0b40*/  LOP3.LUT R4, R4, 0x10, R5, 0xd8, !PT ;  /* 0x0000001004047812 */ /* 0x004fca00078ed805 */
[----:B------:R4:W-:Y:S02]  /*0b50*/  STS [UR8+0x8], R4 ;  /* 0x00000804ff007988 */ /* 0x0009e40008000808 */
.L_x_22:
[----:B--2---:R-:W-:Y:S05]  /*0b60*/  BSYNC.RECONVERGENT B1 ;  /* 0x0000000000017941 */ /* 0x004fea0003800200 */
.L_x_21:
[----:B------:R-:W-:Y:S04]  /*0b70*/  BSSY.RECONVERGENT B1, `(.L_x_23) ;  /* 0x000000a000017945 */ /* 0x000fe80003800200 */
[----:B------:R-:W-:Y:S05]  /*0b80*/  @P3 BRA `(.L_x_24) ;  /* 0x0000000000203947 */ /* 0x000fea0003800000 */
[----:B----45:R-:W2:Y:S01]  /*0b90*/  LDS R4, [UR8+0x34] ;  /* 0x00003408ff047984 */ /* 0x030ea20008000800 */
[----:B------:R-:W-:Y:S02]  /*0ba0*/  IMAD.MOV.U32 R5, RZ, RZ, 0x7f000000 ;  /* 0x7f000000ff057424 */ /* 0x000fe400078e00ff */
[----:B------:R-:W-:Y:S01]  /*0bb0*/  @!P3 IMAD.MOV.U32 R9, RZ, RZ, 0x1f ;  /* 0x0000001fff09b424 */ /* 0x000fe200078e00ff */
[----:B------:R-:W4:Y:S02]  /*0bc0*/  @!P3 LDS R10, [UR8+0x38] ;  /* 0x00003808ff0ab984 */ /* 0x000f240008000800 */
[----:B--2---:R-:W-:Y:S02]  /*0bd0*/  LOP3.LUT R4, R4, 0xff000000, R5, 0xb8, !PT ;  /* 0xff00000004047812 */ /* 0x004fe400078eb805 */
[----:B----4-:R-:W-:-:S03]  /*0be0*/  @!P3 LOP3.LUT R5, R10, 0xff, R9, 0xb8, !PT ;  /* 0x000000ff0a05b812 */ /* 0x010fc600078eb809 */
[----:B------:R2:W-:Y:S04]  /*0bf0*/  STS [UR8+0x34], R4 ;  /* 0x00003404ff007988 */ /* 0x0005e80008000808 */
[----:B------:R2:W-:Y:S02]  /*0c00*/  @!P3 STS [UR8+0x38], R5 ;  /* 0x00003805ff00b988 */ /* 0x0005e40008000808 */
.L_x_24:
[----:B------:R-:W-:Y:S05]  /*0c10*/  BSYNC.RECONVERGENT B1 ;  /* 0x0000000000017941 */ /* 0x000fea0003800200 */
.L_x_23:
[----:B------:R-:W-:Y:S04]  /*0c20*/  BSSY.RECONVERGENT B1, `(.L_x_25) ;  /* 0x0000004000017945 */ /* 0x000fe80003800200 */
[----:B------:R-:W-:Y:S05]  /*0c30*/  @P3 BRA `(.L_x_26) ;  /* 0x0000000000083947 */ /* 0x000fea0003800000 */
[----:B------:R2:W-:Y:S04]  /*0c40*/  STS [UR8+0x24], R6 ;  /* 0x00002406ff007988 */ /* 0x0005e80008000808 */
[----:B------:R2:W-:Y:S02]  /*0c50*/  STS [UR8+0x20], R7 ;  /* 0x00002007ff007988 */ /* 0x0005e40008000808 */
.L_x_26:
[----:B------:R-:W-:Y:S05]  /*0c60*/  BSYNC.RECONVERGENT B1 ;  /* 0x0000000000017941 */ /* 0x000fea0003800200 */
.L_x_25:
[----:B------:R-:W-:Y:S04]  /*0c70*/  BSSY.RECONVERGENT B2, `(.L_x_27) ;  /* 0x0000025000027945 */ /* 0x000fe80003800200 */
[----:B------:R-:W-:Y:S04]  /*0c80*/  BSSY.RELIABLE B1, `(.L_x_28) ;  /* 0x0000020000017945 */ /* 0x000fe80003800100 */
[----:B------:R-:W-:Y:S05]  /*0c90*/  @P3 BRA `(.L_x_29) ;  /* 0x00000000002c3947 */ /* 0x000fea0003800000 */
[----:B--2-45:R-:W2:Y:S01]  /*0ca0*/  LDS R4, [UR8+0x1c] ;  /* 0x00001c08ff047984 */ /* 0x034ea20008000800 */
[----:B------:R-:W4:Y:S02]  /*0cb0*/  LDC.64 R10, c[0x0][0x3b0] ;  /* 0x0000ec00ff0a7b82 */ /* 0x000f240000000a00 */
[--C-:B----4-:R-:W-:Y:S02]  /*0cc0*/  SHF.R.U32.HI R9, RZ, 0x4, R11.reuse ;  /* 0x00000004ff097819 */ /* 0x110fe4000001160b */
[----:B------:R-:W-:-:S05]  /*0cd0*/  SHF.R.U64 R5, R10, 0x4, R11 ;  /* 0x000000040a057819 */ /* 0x000fca000000120b */
[----:B------:R4:W-:Y:S01]  /*0ce0*/  STS [UR8+0xc], R5 ;  /* 0x00000c05ff007988 */ /* 0x0009e20008000808 */
[----:B--2---:R-:W-:-:S05]  /*0cf0*/  LOP3.LUT R4, R4, 0xf, R9, 0xb8, !PT ;  /* 0x0000000f04047812 */ /* 0x004fca00078eb809 */
[----:B------:R4:W-:Y:S01]  /*0d00*/  STS [UR8+0x1c], R4 ;  /* 0x00001c04ff007988 */ /* 0x0009e20008000808 */
[----:B------:R-:W-:Y:S05]  /*0d10*/  @P3 BRA `(.L_x_30) ;  /* 0x00000000001c3947 */ /* 0x000fea0003800000 */
[----:B----4-:R-:W2:Y:S02]  /*0d20*/  LDS R4, [UR8+0x34] ;  /* 0x00003408ff047984 */ /* 0x010ea40008000800 */
[----:B--2---:R-:W-:-:S05]  /*0d30*/  LOP3.LUT R4, R4, 0x7, RZ, 0xb8, !PT ;  /* 0x0000000704047812 */ /* 0x004fca00078eb8ff */
[----:B------:R2:W-:Y:S02]  /*0d40*/  STS [UR8+0x34], R4 ;  /* 0x00003404ff007988 */ /* 0x0005e40008000808 */
.L_x_29:
[----:B------:R-:W-:Y:S05]  /*0d50*/  @P3 BRA `(.L_x_31) ;  /* 0x00000000001c3947 */ /* 0x000fea0003800000 */
[----:B--2-45:R-:W2:Y:S02]  /*0d60*/  LDS R4, [UR8+0x34] ;  /* 0x00003408ff047984 */ /* 0x034ea40008000800 */
[----:B--2---:R-:W-:-:S05]  /*0d70*/  LOP3.LUT R4, R4, 0x38, RZ, 0xb8, !PT ;  /* 0x0000003804047812 */ /* 0x004fca00078eb8ff */
[----:B------:R2:W-:Y:S02]  /*0d80*/  STS [UR8+0x34], R4 ;  /* 0x00003404ff007988 */ /* 0x0005e40008000808 */
.L_x_30:
[----:B------:R-:W-:Y:S05]  /*0d90*/  @P3 BRA `(.L_x_32) ;  /* 0x00000000001c3947 */ /* 0x000fea0003800000 */
[----:B--2-4-:R-:W2:Y:S02]  /*0da0*/  LDS R4, [UR8+0x8] ;  /* 0x00000808ff047984 */ /* 0x014ea40008000800 */
[----:B--2---:R-:W-:-:S05]  /*0db0*/  LOP3.LUT R4, R4, 0x780, RZ, 0xb8, !PT ;  /* 0x0000078004047812 */ /* 0x004fca00078eb8ff */
[----:B------:R2:W-:Y:S02]  /*0dc0*/  STS [UR8+0x8], R4 ;  /* 0x00000804ff007988 */ /* 0x0005e40008000808 */
.L_x_31:
[----:B------:R-:W-:Y:S05]  /*0dd0*/  @P3 BRA `(.L_x_33) ;  /* 0x0000000000283947 */ /* 0x000fea0003800000 */
[----:B--2-45:R-:W2:Y:S02]  /*0de0*/  LDS R4, [UR8+0x8] ;  /* 0x00000808ff047984 */ /* 0x034ea40008000800 */
[----:B--2---:R-:W-:-:S05]  /*0df0*/  LOP3.LUT R4, R4, 0x1800, RZ, 0xb8, !PT ;  /* 0x0000180004047812 */ /* 0x004fca00078eb8ff */
[----:B------:R5:W-:Y:S02]  /*0e00*/  STS [UR8+0x8], R4 ;  /* 0x00000804ff007988 */ /* 0x000be40008000808 */
.L_x_32:
[----:B------:R-:W-:Y:S05]  /*0e10*/  @P3 BREAK.RELIABLE B1 ;  /* 0x0000000000013942 */ /* 0x000fea0003800100 */
[----:B------:R-:W-:Y:S05]  /*0e20*/  @P3 BRA `(.L_x_34) ;  /* 0x0000000000243947 */ /* 0x000fea0003800000 */
[----:B--2-45:R-:W2:Y:S01]  /*0e30*/  LDS R4, [UR8+0x8] ;  /* 0x00000808ff047984 */ /* 0x034ea20008000800 */
[----:B------:R-:W-:-:S05]  /*0e40*/  IMAD.MOV.U32 R5, RZ, RZ, 0x6000 ;  /* 0x00006000ff057424 */ /* 0x000fca00078e00ff */
[----:B--2---:R-:W-:-:S04]  /*0e50*/  LOP3.LUT R4, R4, 0x6000, R5, 0xd8, !PT ;  /* 0x0000600004047812 */ /* 0x004fc800078ed805 */
[----:B------:R-:W-:-:S05]  /*0e60*/  LOP3.LUT R4, R4, 0x400000, RZ, 0xb8, !PT ;  /* 0x0040000004047812 */ /* 0x000fca00078eb8ff */
[----:B------:R2:W-:Y:S02]  /*0e70*/  STS [UR8+0x8], R4 ;  /* 0x00000804ff007988 */ /* 0x0005e40008000808 */
.L_x_33:
[----:B------:R-:W-:Y:S05]  /*0e80*/  BSYNC.RELIABLE B1 ;  /* 0x0000000000017941 */ /* 0x000fea0003800100 */
.L_x_28:
[----:B--2-45:R-:W2:Y:S02]  /*0e90*/  @!P3 LDS R4, [UR8+0x8] ;  /* 0x00000808ff04b984 */ /* 0x034ea40008000800 */
[----:B--2---:R-:W-:-:S05]  /*0ea0*/  @!P3 LOP3.LUT R4, R4, 0x8000, RZ, 0xb8, !PT ;  /* 0x000080000404b812 */ /* 0x004fca00078eb8ff */
[----:B------:R2:W-:Y:S02]  /*0eb0*/  @!P3 STS [UR8+0x8], R4 ;  /* 0x00000804ff00b988 */ /* 0x0005e40008000808 */
.L_x_34:
[----:B------:R-:W-:Y:S05]  /*0ec0*/  BSYNC.RECONVERGENT B2 ;  /* 0x0000000000027941 */ /* 0x000fea0003800200 */
.L_x_27:
[----:B------:R-:W-:Y:S05]  /*0ed0*/  WARPSYNC.ALL ;  /* 0x0000000000007948 */ /* 0x000fea0003800000 */
[----:B------:R-:W-:Y:S01]  /*0ee0*/  NOP ;  /* 0x0000000000007918 */ /* 0x000fe20000000000 */
[----:B------:R-:W-:-:S04]  /*0ef0*/  UIADD3 UR5, UPT, UPT, UR4, 0x80, URZ ;  /* 0x0000008004057890 */ /* 0x000fc8000fffe0ff */
[----:B------:R-:W-:-:S04]  /*0f00*/  UIADD3 UR26, UP0, UPT, UR5, UR20, URZ ;  /* 0x00000014051a7290 */ /* 0x000fc8000ff1e0ff */
[----:B------:R-:W-:Y:S01]  /*0f10*/  ULEA.HI.X.SX32 UR27, UR5, UR21, 0x1, UP0 ;  /* 0x00000015051b7291 */ /* 0x000fe200080f0eff */
[----:B------:R-:W-:Y:S11]  /*0f20*/  @P0 BRA `(.L_x_35) ;  /* 0x0000000000300947 */ /* 0x000ff60003800000 */
[----:B--2-45:R-:W2:Y:S01]  /*0f30*/  S2R R4, SR_LANEID ;  /* 0x0000000000047919 */ /* 0x034ea20000000000 */
[----:B------:R-:W-:Y:S05]  /*0f40*/  WARPSYNC.ALL ;  /* 0x0000000000007948 */ /* 0x000fea0003800000 */
[----:B------:R-:W-:Y:S01]  /*0f50*/  NOP ;  /* 0x0000000000007918 */ /* 0x000fe20000000000 */
[----:B--2---:R-:W-:-:S05]  /*0f60*/  IMAD.SHL.U32 R6, R4, 0x4, RZ ;  /* 0x0000000404067824 */ /* 0x004fca00078e00ff */
[----:B------:R-:W2:Y:S01]  /*0f70*/  LDS R9, [R6+UR8] ;  /* 0x0000000806097984 */ /* 0x000ea20008000800 */
[----:B------:R-:W-:-:S05]  /*0f80*/  IADD3 R4, P1, PT, R6, UR26, RZ ;  /* 0x0000001a06047c10 */ /* 0x000fca000ff3e0ff */
[----:B------:R-:W-:-:S05]  /*0f90*/  IMAD.X R5, RZ, RZ, UR27, P1 ;  /* 0x0000001bff057e24 */ /* 0x000fca00088e06ff */
[----:B--2---:R2:W4:Y:S01]  /*0fa0*/  ATOMG.E.EXCH.STRONG.GPU PT, RZ, [R4], R9 ;  /* 0x0000000904ff73a8 */ /* 0x00452200041ee100 */
[----:B------:R-:W-:-:S04]  /*0fb0*/  DEPBAR {5,4,3,2,1,0} ;  /* 0x0000003f0000791a */ /* 0x000fc80000000000 */
[----:B------:R-:W5:Y:S02]  /*0fc0*/  CCTL.E.C.LDCU.IV.DEEP [UR26] ;  /* 0x000000001a007540 */ /* 0x000f640009c08000 */
[----:B-----5:R2:W-:Y:S01]  /*0fd0*/  UTMACCTL.IV [UR26] ;  /* 0x000000001a0079b9 */ /* 0x0205e20008000000 */
[----:B------:R-:W-:Y:S01]  /*0fe0*/  NOP ;  /* 0x0000000000007918 */ /* 0x000fe20000000000 */
.L_x_35:
[----:B------:R-:W-:Y:S05]  /*0ff0*/  @P0 BRA `(.L_x_36) ;  /* 0x00000000000c0947 */ /* 0x000fea0003800000 */
[----:B------:R0:W-:Y:S01]  /*1000*/  UTMACMDFLUSH ;  /* 0x00000000000079b7 */ /* 0x0001e20000000000 */
[----:B------:R-:W-:Y:S05]  /*1010*/  @P0 BRA `(.L_x_36) ;  /* 0x0000000000040947 */ /* 0x000fea0003800000 */
[----:B------:R-:W-:-:S04]  /*1020*/  DEPBAR.LE SB0, 0x0 ;  /* 0x000080000000791a */ /* 0x000fc80000000000 */
.L_x_36:
[----:B------:R-:W-:Y:S05]  /*1030*/  WARPSYNC.ALL ;  /* 0x0000000000007948 */ /* 0x000fea0003800000 */
[----:B------:R-:W-:Y:S01]  /*1040*/  NOP ;  /* 0x0000000000007918 */ /* 0x000fe20000000000 */
[----:B----4-:R-:W-:Y:S06]  /*1050*/  BAR.SYNC.DEFER_BLOCKING 0x0 ;  /* 0x0000000000007b1d */ /* 0x010fec0000010000 */
[----:B------:R-:W-:Y:S02]  /*1060*/  BSSY.RECONVERGENT B2, `(.L_x_37) ;  /* 0x000000b000027945 */ /* 0x000fe40003800200 */
[----:B------:R-:W-:Y:S06]  /*1070*/  BAR.SYNC.DEFER_BLOCKING 0x0 ;  /* 0x0000000000007b1d */ /* 0x000fec0000010000 */
[----:B------:R4:W-:Y:S01]  /*1080*/  @!P0 STS [R3], RZ ;  /* 0x000000ff03008388 */ /* 0x0009e20000000800 */
[----:B------:R-:W-:Y:S01]  /*1090*/  NOP ;  /* 0x0000000000007918 */ /* 0x000fe20000000000 */
[----:B------:R-:W-:Y:S05]  /*10a0*/  @P3 BRA `(.L_x_38) ;  /* 0x0000000000183947 */ /* 0x000fea0003800000 */
[----:B---34-:R-:W3:Y:S01]  /*10b0*/  LDS R3, [UR8+0x8] ;  /* 0x00000808ff037984 */ /* 0x018ee20008000800 */
[----:B------:R-:W4:Y:S01]  /*10c0*/  LDC.64 R10, c[0x0][0x390] ;  /* 0x0000e400ff0a7b82 */ /* 0x000f220000000a00 */
[----:B--2--5:R-:W-:Y:S02]  /*10d0*/  IMAD.MOV.U32 R4, RZ, RZ, 0x70 ;  /* 0x00000070ff047424 */ /* 0x024fe400078e00ff */
[----:B----4-:R2:W-:Y:S03]  /*10e0*/  STS.64 [UR8], R10 ;  /* 0x0000000aff007988 */ /* 0x0105e60008000a08 */
[----:B---3--:R-:W-:-:S05]  /*10f0*/  LOP3.LUT R3, R3, 0x10, R4, 0xd8, !PT ;  /* 0x0000001003037812 */ /* 0x008fca00078ed804 */
[----:B------:R2:W-:Y:S02]  /*1100*/  STS [UR8+0x8], R3 ;  /* 0x00000803ff007988 */ /* 0x0005e40008000808 */
.L_x_38:
[----:B--2---:R-:W-:Y:S05]  /*1110*/  BSYNC.RECONVERGENT B2 ;  /* 0x0000000000027941 */ /* 0x004fea0003800200 */
.L_x_37:
[----:B------:R-:W-:Y:S04]  /*1120*/  BSSY.RECONVERGENT B3, `(.L_x_39) ;  /* 0x0000033000037945 */ /* 0x000fe80003800200 */
[----:B------:R-:W-:Y:S04]  /*1130*/  BSSY.RELIABLE B2, `(.L_x_40) ;  /* 0x000002e000027945 */ /* 0x000fe80003800100 */
[----:B------:R-:W-:Y:S05]  /*1140*/  @P3 BRA `(.L_x_41) ;  /* 0x0000000000243947 */ /* 0x000fea0003800000 */
[----:B---34-:R-:W2:Y:S01]  /*1150*/  LDS R3, [UR8+0x34] ;  /* 0x00003408ff037984 */ /* 0x018ea20008000800 */
[----:B-----5:R-:W-:-:S05]  /*1160*/  IMAD.MOV.U32 R4, RZ, RZ, 0x7f000000 ;  /* 0x7f000000ff047424 */ /* 0x020fca00078e00ff */
[----:B--2---:R-:W-:-:S05]  /*1170*/  LOP3.LUT R3, R3, 0xff000000, R4, 0xb8, !PT ;  /* 0xff00000003037812 */ /* 0x004fca00078eb804 */
[----:B------:R2:W-:Y:S01]  /*1180*/  STS [UR8+0x34], R3 ;  /* 0x00003403ff007988 */ /* 0x0005e20008000808 */
[----:B------:R-:W-:Y:S05]  /*1190*/  @P3 BRA `(.L_x_42) ;  /* 0x0000000000183947 */ /* 0x000fea0003800000 */
[----:B--2---:R-:W2:Y:S01]  /*11a0*/  LDS R3, [UR8+0x38] ;  /* 0x00003808ff037984 */ /* 0x004ea20008000800 */
[----:B------:R-:W-:-:S05]  /*11b0*/  IMAD.MOV.U32 R4, RZ, RZ, 0x3f ;  /* 0x0000003fff047424 */ /* 0x000fca00078e00ff */
[----:B--2---:R-:W-:-:S05]  /*11c0*/  LOP3.LUT R3, R3, 0xff, R4, 0xb8, !PT ;  /* 0x000000ff03037812 */ /* 0x004fca00078eb804 */
[----:B------:R2:W-:Y:S02]  /*11d0*/  STS [UR8+0x38], R3 ;  /* 0x00003803ff007988 */ /* 0x0005e40008000808 */
.L_x_41:
[----:B------:R-:W-:Y:S05]  /*11e0*/  @P3 BRA `(.L_x_43) ;  /* 0x00000000000c3947 */ /* 0x000fea0003800000 */
[----:B------:R2:W-:Y:S02]  /*11f0*/  STS [UR8+0x20], R7 ;  /* 0x00002007ff007988 */ /* 0x0005e40008000808 */
.L_x_42:
[----:B------:R-:W-:Y:S05]  /*1200*/  @P3 BRA `(.L_x_44) ;  /* 0x0000000000243947 */ /* 0x000fea0003800000 */
[----:B------:R2:W-:Y:S02]  /*1210*/  STS [UR8+0x24], R2 ;  /* 0x00002402ff007988 */ /* 0x0005e40008000808 */
.L_x_43:
[----:B------:R-:W-:Y:S05]  /*1220*/  @P3 BRA `(.L_x_45) ;  /* 0x00000000002c3947 */ /* 0x000fea0003800000 */
[----:B--2---:R-:W2:Y:S01]  /*1230*/  LDS R2, [UR8+0x1c] ;  /* 0x00001c08ff027984 */ /* 0x004ea20008000800 */
[----:B------:R-:W3:Y:S02]  /*1240*/  LDC.64 R6, c[0x0][0x3b8] ;  /* 0x0000ee00ff067b82 */ /* 0x000ee40000000a00 */
[--C-:B---3--:R-:W-:Y:S02]  /*1250*/  SHF.R.U32.HI R5, RZ, 0x4, R7.reuse ;  /* 0x00000004ff057819 */ /* 0x108fe40000011607 */
[----:B----4-:R-:W-:-:S05]  /*1260*/  SHF.R.U64 R3, R6, 0x4, R7 ;  /* 0x0000000406037819 */ /* 0x010fca0000001207 */
[----:B------:R3:W-:Y:S01]  /*1270*/  STS [UR8+0xc], R3 ;  /* 0x00000c03ff007988 */ /* 0x0007e20008000808 */
[----:B--2---:R-:W-:-:S05]  /*1280*/  LOP3.LUT R2, R2, 0xf, R5, 0xb8, !PT ;  /* 0x0000000f02027812 */ /* 0x004fca00078eb805 */
[----:B------:R3:W-:Y:S02]  /*1290*/  STS [UR8+0x1c], R2 ;  /* 0x00001c02ff007988 */ /* 0x0007e40008000808 */
.L_x_44:
[----:B------:R-:W-:Y:S05]  /*12a0*/  @P3 BRA `(.L_x_46) ;  /* 0x00000000001c3947 */ /* 0x000fea0003800000 */
[----:B---3--:R-:W3:Y:S02]  /*12b0*/  LDS R2, [UR8+0x34] ;  /* 0x00003408ff027984 */ /* 0x008ee40008000800 */
[----:B---3--:R-:W-:-:S05]  /*12c0*/  LOP3.LUT R2, R2, 0x7, RZ, 0xb8, !PT ;  /* 0x0000000702027812 */ /* 0x008fca00078eb8ff */
[----:B------:R3:W-:Y:S02]  /*12d0*/  STS [UR8+0x34], R2 ;  /* 0x00003402ff007988 */ /* 0x0007e40008000808 */
.L_x_45:
[----:B------:R-:W-:Y:S05]  /*12e0*/  @P3 BRA `(.L_x_47) ;  /* 0x00000000001c3947 */ /* 0x000fea0003800000 */
[----:B--23--:R-:W2:Y:S02]  /*12f0*/  LDS R2, [UR8+0x34] ;  /* 0x00003408ff027984 */ /* 0x00cea40008000800 */
[----:B--2---:R-:W-:-:S05]  /*1300*/  LOP3.LUT R2, R2, 0x38, RZ, 0xb8, !PT ;  /* 0x0000003802027812 */ /* 0x004fca00078eb8ff */
[----:B------:R2:W-:Y:S02]  /*1310*/  STS [UR8+0x34], R2 ;  /* 0x00003402ff007988 */ /* 0x0005e40008000808 */
.L_x_46:
[----:B------:R-:W-:Y:S05]  /*1320*/  @P3 BRA `(.L_x_48) ;  /* 0x00000000001c3947 */ /* 0x000fea0003800000 */
[----:B--23--:R-:W2:Y:S02]  /*1330*/  LDS R2, [UR8+0x8] ;  /* 0x00000808ff027984 */ /* 0x00cea40008000800 */
[----:B--2---:R-:W-:-:S05]  /*1340*/  LOP3.LUT R2, R2, 0x780, RZ, 0xb8, !PT ;  /* 0x0000078002027812 */ /* 0x004fca00078eb8ff */
[----:B------:R2:W-:Y:S02]  /*1350*/  STS [UR8+0x8], R2 ;  /* 0x00000802ff007988 */ /* 0x0005e40008000808 */
.L_x_47:
[----:B------:R-:W-:Y:S05]  /*1360*/  @P3 BRA `(.L_x_49) ;  /* 0x0000000000283947 */ /* 0x000fea0003800000 */
[----:B--23--:R-:W2:Y:S02]  /*1370*/  LDS R2, [UR8+0x8] ;  /* 0x00000808ff027984 */ /* 0x00cea40008000800 */
[----:B--2---:R-:W-:-:S05]  /*1380*/  LOP3.LUT R2, R2, 0x1800, RZ, 0xb8, !PT ;  /* 0x0000180002027812 */ /* 0x004fca00078eb8ff */
[----:B------:R2:W-:Y:S02]  /*1390*/  STS [UR8+0x8], R2 ;  /* 0x00000802ff007988 */ /* 0x0005e40008000808 */
.L_x_48:
[----:B------:R-:W-:Y:S05]  /*13a0*/  @P3 BREAK.RELIABLE B2 ;  /* 0x0000000000023942 */ /* 0x000fea0003800100 */
[----:B------:R-:W-:Y:S05]  /*13b0*/  @P3 BRA `(.L_x_50) ;  /* 0x0000000000243947 */ /* 0x000fea0003800000 */
[----:B--23--:R-:W2:Y:S01]  /*13c0*/  LDS R2, [UR8+0x8] ;  /* 0x00000808ff027984 */ /* 0x00cea20008000800 */
[----:B----4-:R-:W-:-:S05]  /*13d0*/  IMAD.MOV.U32 R3, RZ, RZ, 0x6000 ;  /* 0x00006000ff037424 */ /* 0x010fca00078e00ff */
[----:B--2---:R-:W-:-:S04]  /*13e0*/  LOP3.LUT R2, R2, 0x6000, R3, 0xd8, !PT ;  /* 0x0000600002027812 */ /* 0x004fc800078ed803 */
[----:B------:R-:W-:-:S05]  /*13f0*/  LOP3.LUT R2, R2, 0x400000, RZ, 0xb8, !PT ;  /* 0x0040000002027812 */ /* 0x000fca00078eb8ff */
[----:B------:R2:W-:Y:S02]  /*1400*/  STS [UR8+0x8], R2 ;  /* 0x00000802ff007988 */ /* 0x0005e40008000808 */
.L_x_49:
[----:B------:R-:W-:Y:S05]  /*1410*/  BSYNC.RELIABLE B2 ;  /* 0x0000000000027941 */ /* 0x000fea0003800100 */
.L_x_40:
[----:B--23--:R-:W2:Y:S02]  /*1420*/  @!P3 LDS R2, [UR8+0x8] ;  /* 0x00000808ff02b984 */ /* 0x00cea40008000800 */
[----:B--2---:R-:W-:-:S05]  /*1430*/  @!P3 LOP3.LUT R2, R2, 0x8000, RZ, 0xb8, !PT ;  /* 0x000080000202b812 */ /* 0x004fca00078eb8ff */
[----:B------:R2:W-:Y:S02]  /*1440*/  @!P3 STS [UR8+0x8], R2 ;  /* 0x00000802ff00b988 */ /* 0x0005e40008000808 */
.L_x_50:
[----:B------:R-:W-:Y:S05]  /*1450*/  BSYNC.RECONVERGENT B3 ;  /* 0x0000000000037941 */ /* 0x000fea0003800200 */
.L_x_39:
[----:B------:R-:W-:Y:S05]  /*1460*/  WARPSYNC.ALL ;  /* 0x0000000000007948 */ /* 0x000fea0003800000 */
[----:B------:R-:W-:Y:S01]  /*1470*/  NOP ;  /* 0x0000000000007918 */ /* 0x000fe20000000000 */
[----:B------:R-:W-:-:S04]  /*1480*/  UIADD3 UR4, UPT, UPT, UR4, 0x100, URZ ;  /* 0x0000010004047890 */ /* 0x000fc8000fffe0ff */
[----:B------:R-:W-:-:S04]  /*1490*/  UIADD3 UR20, UP0, UPT, UR4, UR20, URZ ;  /* 0x0000001404147290 */ /* 0x000fc8000ff1e0ff */
[----:B------:R-:W-:Y:S01]  /*14a0*/  ULEA.HI.X.SX32 UR21, UR4, UR21, 0x1, UP0 ;  /* 0x0000001504157291 */ /* 0x000fe200080f0eff */
[----:B------:R-:W-:Y:S11]  /*14b0*/  @P0 BRA `(.L_x_51) ;  /* 0x0000000000300947 */ /* 0x000ff60003800000 */
[----:B--23--:R-:W2:Y:S01]  /*14c0*/  S2R R2, SR_LANEID ;  /* 0x0000000000027919 */ /* 0x00cea20000000000 */
[----:B------:R-:W-:Y:S05]  /*14d0*/  WARPSYNC.ALL ;  /* 0x0000000000007948 */ /* 0x000fea0003800000 */
[----:B------:R-:W-:Y:S01]  /*14e0*/  NOP ;  /* 0x0000000000007918 */ /* 0x000fe20000000000 */
[----:B--2--5:R-:W-:-:S05]  /*14f0*/  IMAD.SHL.U32 R4, R2, 0x4, RZ ;  /* 0x0000000402047824 */ /* 0x024fca00078e00ff */
[----:B------:R-:W2:Y:S01]  /*1500*/  LDS R5, [R4+UR8] ;  /* 0x0000000804057984 */ /* 0x000ea20008000800 */
[----:B------:R-:W-:-:S05]  /*1510*/  IADD3 R2, P1, PT, R4, UR20, RZ ;  /* 0x0000001404027c10 */ /* 0x000fca000ff3e0ff */
[----:B----4-:R-:W-:-:S05]  /*1520*/  IMAD.X R3, RZ, RZ, UR21, P1 ;  /* 0x00000015ff037e24 */ /* 0x010fca00088e06ff */
[----:B--2---:R2:W3:Y:S01]  /*1530*/  ATOMG.E.EXCH.STRONG.GPU PT, RZ, [R2], R5 ;  /* 0x0000000502ff73a8 */ /* 0x0044e200041ee100 */
[----:B------:R-:W-:-:S04]  /*1540*/  DEPBAR {5,4,3,2,1,0} ;  /* 0x0000003f0000791a */ /* 0x000fc80000000000 */
[----:B------:R-:W4:Y:S02]  /*1550*/  CCTL.E.C.LDCU.IV.DEEP [UR20] ;  /* 0x0000000014007540 */ /* 0x000f240009c08000 */
[----:B----4-:R2:W-:Y:S01]  /*1560*/  UTMACCTL.IV [UR20] ;  /* 0x00000000140079b9 */ /* 0x0105e20008000000 */
[----:B------:R-:W-:Y:S01]  /*1570*/  NOP ;  /* 0x0000000000007918 */ /* 0x000fe20000000000 */
.L_x_51:
[----:B------:R-:W-:Y:S05]  /*1580*/  @P0 BRA `(.L_x_52) ;  /* 0x00000000000c0947 */ /* 0x000fea0003800000 */
[----:B------:R0:W-:Y:S01]  /*1590*/  UTMACMDFLUSH ;  /* 0x00000000000079b7 */ /* 0x0001e20000000000 */
[----:B------:R-:W-:Y:S05]  /*15a0*/  @P0 BRA `(.L_x_52) ;  /* 0x0000000000040947 */ /* 0x000fea0003800000 */
[----:B------:R-:W-:-:S04]  /*15b0*/  DEPBAR.LE SB0, 0x0 ;  /* 0x000080000000791a */ /* 0x000fc80000000000 */
.L_x_52:
[----:B------:R-:W-:Y:S05]  /*15c0*/  WARPSYNC.ALL ;  /* 0x0000000000007948 */ /* 0x000fea0003800000 */
[----:B------:R-:W-:Y:S01]  /*15d0*/  NOP ;  /* 0x0000000000007918 */ /* 0x000fe20000000000 */
[----:B---3--:R-:W-:Y:S01]  /*15e0*/  BAR.SYNC.DEFER_BLOCKING 0x0 ;  /* 0x0000000000007b1d */ /* 0x008fe20000010000 */
[----:B--2---:R-:W-:Y:S01]  /*15f0*/  SHF.R.U32.HI R2, RZ, 0x5, R0 ;  /* 0x00000005ff027819 */ /* 0x004fe20000011600 */
[----:B------:R-:W-:Y:S01]  /*1600*/  UIADD3 UR12, UPT, UPT, UR8, 0x3010, URZ ;  /* 0x00003010080c7890 */ /* 0x000fe2000fffe0ff */
[----:B------:R-:W-:Y:S01]  /*1610*/  ISETP.GE.AND P0, PT, R8, 0x1, PT ;  /* 0x000000010800780c */ /* 0x000fe20003f06270 */
[----:B------:R-:W-:Y:S01]  /*1620*/  USHF.L.U32 UR19, UR7, 0x6, URZ ;  /* 0x0000000607137899 */ /* 0x000fe200080006ff */
[----:B------:R-:W-:Y:S01]  /*1630*/  R2UR UR22, R2 ;  /* 0x00000000021672ca */ /* 0x000fe200000e0000 */
[----:B------:R-:W-:Y:S01]  /*1640*/  VOTEU.ALL UP0, P3 ;  /* 0x0000000000ff7886 */ /* 0x000fe20001800000 */
[----:B------:R-:W-:Y:S01]  /*1650*/  UMOV UR4, 0x1 ;  /* 0x0000000100047882 */ /* 0x000fe20000000000 */
[----:B------:R-:W-:Y:S01]  /*1660*/  VOTEU.ALL UP1, P3 ;  /* 0x0000000000ff7886 */ /* 0x000fe20001820000 */
[----:B------:R-:W-:Y:S01]  /*1670*/  USHF.L.U32 UR14, UR9, 0x7, URZ ;  /* 0x00000007090e7899 */ /* 0x000fe200080006ff */
[----:B------:R-:W-:Y:S01]  /*1680*/  BSSY.RECONVERGENT B3, `(.L_x_53) ;  /* 0x0000018000037945 */ /* 0x000fe20003800200 */
[----:B------:R-:W-:-:S04]  /*1690*/  @!UP0 UIADD3 UR10, UPT, UPT, -UR4, 0x100000, URZ ;  /* 0x00100000040a8890 */ /* 0x000fc8000fffe1ff */
[----:B------:R-:W-:Y:S02]  /*16a0*/  @!UP0 USHF.L.U32 UR11, UR10, 0xb, URZ ;  /* 0x0000000b0a0b8899 */ /* 0x000fe400080006ff */
[----:B------:R-:W-:Y:S02]  /*16b0*/  @!UP0 USHF.L.U32 UR10, UR10, 0x1, URZ ;  /* 0x000000010a0a8899 */ /* 0x000fe400080006ff */
[----:B------:R-:W-:-:S04]  /*16c0*/  @!UP0 UIADD3 UR4, UPT, UPT, -UR4, 0x100000, URZ ;  /* 0x0010000004048890 */ /* 0x000fc8000fffe1ff */
[----:B------:R-:W-:Y:S02]  /*16d0*/  @!UP0 USHF.L.U32 UR5, UR4, 0xb, URZ ;  /* 0x0000000b04058899 */ /* 0x000fe400080006ff */
[----:B------:R-:W-:Y:S01]  /*16e0*/  @!UP0 USHF.L.U32 UR4, UR4, 0x1, URZ ;  /* 0x0000000104048899 */ /* 0x000fe200080006ff */
[----:B------:R-:W-:Y:S01]  /*16f0*/  VOTEU.ALL UP0, P3 ;  /* 0x0000000000ff7886 */ /* 0x000fe20001800000 */
[----:B------:R-:W2:Y:S04]  /*1700*/  FENCE.VIEW.ASYNC.S ;  /* 0x00000000000073c6 */ /* 0x000ea80000000000 */
[----:B--2---:R2:W3:Y:S06]  /*1710*/  @!UP0 SYNCS.EXCH.64 URZ, [UR8+0x3000], UR10 ;  /* 0x0030000a08ff85b2 */ /* 0x0044ec0008000100 */
[----:B------:R2:W3:Y:S02]  /*1720*/  @!UP1 SYNCS.EXCH.64 URZ, [UR8+0x3010], UR4 ;  /* 0x0030100408ff95b2 */ /* 0x0004e40008000100 */
[----:B---3--:R-:W-:Y:S06]  /*1730*/  BAR.SYNC.DEFER_BLOCKING 0x0 ;  /* 0x0000000000007b1d */ /* 0x008fec0000010000 */
[----:B------:R-:W-:Y:S05]  /*1740*/  @P3 BRA `(.L_x_54) ;  /* 0x00000000002c3947 */ /* 0x000fea0003800000 */
[----:B--2---:R-:W-:Y:S02]  /*1750*/  UMOV UR4, 0x1 ;  /* 0x0000000100047882 */ /* 0x004fe40000000000 */
[----:B------:R-:W-:-:S04]  /*1760*/  UIADD3 UR10, UPT, UPT, -UR4, 0x100000, URZ ;  /* 0x00100000040a7890 */ /* 0x000fc8000fffe1ff */
[----:B------:R-:W-:Y:S02]  /*1770*/  USHF.L.U32 UR11, UR10, 0xb, URZ ;  /* 0x0000000b0a0b7899 */ /* 0x000fe400080006ff */
[----:B------:R-:W-:Y:S02]  /*1780*/  USHF.L.U32 UR10, UR10, 0x1, URZ ;  /* 0x000000010a0a7899 */ /* 0x000fe400080006ff */
[----:B------:R-:W-:-:S04]  /*1790*/  UIADD3 UR4, UPT, UPT, -UR4, 0x100000, URZ ;  /* 0x0010000004047890 */ /* 0x000fc8000fffe1ff */
[----:B------:R-:W-:Y:S02]  /*17a0*/  USHF.L.U32 UR5, UR4, 0xb, URZ ;  /* 0x0000000b04057899 */ /* 0x000fe400080006ff */
[----:B------:R-:W-:Y:S01]  /*17b0*/  USHF.L.U32 UR4, UR4, 0x1, URZ ;  /* 0x0000000104047899 */ /* 0x000fe200080006ff */
[----:B------:R-:W2:Y:S03]  /*17c0*/  FENCE.VIEW.ASYNC.S ;  /* 0x00000000000073c6 */ /* 0x000ea60000000000 */
[----:B--2---:R3:W2:Y:S08]  /*17d0*/  SYNCS.EXCH.64 URZ, [UR8+0x3008], UR10 ;  /* 0x0030080a08ff75b2 */ /* 0x0046b00008000100 */
[----:B------:R3:W4:Y:S02]  /*17e0*/  SYNCS.EXCH.64 URZ, [UR8+0x3018], UR4 ;  /* 0x0030180408ff75b2 */ /* 0x0007240008000100 */
[----:B---3--:R-:W-:Y:S01]  /*17f0*/  NOP ;  /* 0x0000000000007918 */ /* 0x008fe20000000000 */
.L_x_54:
[----:B--2---:R-:W-:Y:S05]  /*1800*/  BSYNC.RECONVERGENT B3 ;  /* 0x0000000000037941 */ /* 0x004fea0003800200 */
.L_x_53:
[----:B------:R-:W-:Y:S05]  /*1810*/  @!P0 BRA `(.L_x_55) ;  /* 0x0000000400cc8947 */ /* 0x000fea0003800000 */
[----:B----4-:R-:W-:Y:S01]  /*1820*/  BAR.SYNC.DEFER_BLOCKING 0x0 ;  /* 0x0000000000007b1d */ /* 0x010fe20000010000 */
[----:B------:R-:W-:Y:S01]  /*1830*/  ELECT P1, URZ, PT ;  /* 0x0000000000ff782f */ /* 0x000fe20003820000 */
[----:B------:R-:W-:Y:S01]  /*1840*/  @!P3 IMAD.MOV.U32 R2, RZ, RZ, 0x1800 ;  /* 0x00001800ff02b424 */ /* 0x000fe200078e00ff */
[----:B------:R-:W-:Y:S02]  /*1850*/  UIADD3 UR16, UPT, UPT, UR8, 0x2000, URZ ;  /* 0x0000200008107890 */ /* 0x000fe4000fffe0ff */
[----:B------:R-:W-:Y:S02]  /*1860*/  ISETP.LT.U32.AND P1, PT, R36, 0x20, P1 ;  /* 0x000000202400780c */ /* 0x000fe40000f21070 */
[----:B------:R-:W-:Y:S01]  /*1870*/  ELECT P0, URZ, PT ;  /* 0x0000000000ff782f */ /* 0x000fe20003800000 */
[----:B------:R-:W-:-:S03]  /*1880*/  UMOV UR10, UR14 ;  /* 0x0000000e000a7c82 */ /* 0x000fc60008000000 */
[----:B------:R-:W-:-:S07]  /*1890*/  ISETP.LT.U32.AND P0, PT, R36, 0x20, P0 ;  /* 0x000000202400780c */ /* 0x000fce0000701070 */
[----:B------:R-:W-:Y:S01]  /*18a0*/  VOTEU.ANY UP0, P1 ;  /* 0x0000000000ff7886 */ /* 0x000fe20000800100 */
[----:B------:R-:W-:-:S04]  /*18b0*/  VOTEU.ANY UP2, P1 ;  /* 0x0000000000ff7886 */ /* 0x000fc80000840100 */
[----:B------:R-:W-:Y:S02]  /*18c0*/  @UP0 UIADD3 UR17, UPT, UPT, UR8, 0x3000, URZ ;  /* 0x0000300008110890 */ /* 0x000fe4000fffe0ff */
[----:B------:R2:W-:Y:S01]  /*18d0*/  @!P3 SYNCS.ARRIVE.TRANS64 RZ, [UR8+0x3000], R2 ;  /* 0x00300002ffffb9a7 */ /* 0x0005e20008000008 */
[----:B------:R-:W-:Y:S01]  /*18e0*/  @UP0 UMOV UR18, URZ ;  /* 0x000000ff00120c82 */ /* 0x000fe20008000000 */
[----:B------:R-:W-:Y:S01]  /*18f0*/  BAR.SYNC.DEFER_BLOCKING 0x0 ;  /* 0x0000000000007b1d */ /* 0x000fe20000010000 */
[----:B------:R-:W-:-:S05]  /*1900*/  UISETP.NE.U32.AND UP0, UPT, UR22, URZ, UPT ;  /* 0x000000ff1600728c */ /* 0x000fca000bf05070 */
[----:B------:R-:W-:Y:S01]  /*1910*/  VOTEU.ANY UP1, P0 ;  /* 0x0000000000ff7886 */ /* 0x000fe20000020100 */
[----:B------:R-:W-:-:S04]  /*1920*/  VOTEU.ANY UP3, P0 ;  /* 0x0000000000ff7886 */ /* 0x000fc80000060100 */
[----:B------:R-:W-:Y:S01]  /*1930*/  @UP1 UIADD3 UR9, UPT, UPT, UR8, 0x3000, URZ ;  /* 0x0000300008091890 */ /* 0x000fe2000fffe0ff */
[----:B------:R-:W-:Y:S01]  /*1940*/  @UP1 UMOV UR11, URZ ;  /* 0x000000ff000b1c82 */ /* 0x000fe20008000000 */
[----:B------:R2:W-:Y:S01]  /*1950*/  @UP2 UTMALDG.2D [UR16], [UR24] ;  /* 0x00000010180025b4 */ /* 0x0005e20008008000 */
[----:B------:R3:W-:Y:S06]  /*1960*/  MEMBAR.ALL.CTA ;  /* 0x0000000000007992 */ /* 0x0007ec0000008000 */
[----:B---3--:R-:W3:Y:S02]  /*1970*/  FENCE.VIEW.ASYNC.S ;  /* 0x00000000000073c6 */ /* 0x008ee40000000000 */
[----:B---3--:R-:W-:Y:S06]  /*1980*/  BAR.SYNC.DEFER_BLOCKING 0x0 ;  /* 0x0000000000007b1d */ /* 0x008fec0000010000 */
[----:B------:R2:W-:Y:S02]  /*1990*/  @UP3 UTMALDG.2D [UR8], [UR26] ;  /* 0x000000081a0035b4 */ /* 0x0005e40008008000 */
[----:B------:R-:W-:Y:S06]  /*19a0*/  BAR.SYNC.DEFER_BLOCKING 0x0 ;  /* 0x0000000000007b1d */ /* 0x000fec0000010000 */
[----:B------:R-:W3:Y:S02]  /*19b0*/  SYNCS.PHASECHK.TRANS64.TRYWAIT P0, [UR8+0x3000], RZ ;  /* 0x003000ffff0075a7 */ /* 0x000ee40008001108 */
[----:B--23--:R-:W-:Y:S05]  /*19c0*/  @!P0 BRA `(.L_x_56) ;  /* 0x0000000c000c8947 */ /* 0x00cfea0003800000 */
.L_x_70:
[----:B------:R-:W-:Y:S05]  /*19d0*/  BRA.U UP0, `(.L_x_57) ;  /* 0x0000000100287547 */ /* 0x000fea000b800000 */
[----:B------:R-:W-:Y:S02]  /*19e0*/  USHF.R.U32.HI UR4, URZ, 0x4, UR16 ;  /* 0x00000004ff047899 */ /* 0x000fe40008011610 */
[----:B------:R-:W-:Y:S02]  /*19f0*/  USHF.R.U32.HI UR6, URZ, 0x4, UR8 ;  /* 0x00000004ff067899 */ /* 0x000fe40008011608 */
[----:B------:R-:W-:Y:S02]  /*1a00*/  USGXT.U32 UR4, UR4, 0xe ;  /* 0x0000000e0404789a */ /* 0x000fe40008000000 */
[----:B------:R-:W-:Y:S01]  /*1a10*/  USGXT.U32 UR6, UR6, 0xe ;  /* 0x0000000e0606789a */ /* 0x000fe20008000000 */
[----:B------:R-:W-:Y:S01]  /*1a20*/  UMOV UR10, 0x0 ;  /* 0x00000000000a7882 */ /* 0x000fe20000000000 */
[----:B------:R-:W-:Y:S01]  /*1a30*/  UMOV UR11, 0x4210010 ;  /* 0x04210010000b7882 */ /* 0x000fe20000000000 */
[----:B------:R-:W-:Y:S01]  /*1a40*/  UMOV UR5, 0xc0004010 ;  /* 0xc000401000057882 */ /* 0x000fe20000000000 */
[----:B------:R-:W-:-:S05]  /*1a50*/  UMOV UR7, 0x40004040 ;  /* 0x4000404000077882 */ /* 0x000fca0000000000 */
[----:B------:R2:W-:Y:S01]  /*1a60*/  UTCQMMA gdesc[UR4], gdesc[UR6], tmem[UR23], tmem[UR10], idesc[UR11], !UPT ;  /* 0x00ff0a06040075ea */ /* 0x0005e2000f800317 */
[----:B------:R-:W-:Y:S02]  /*1a70*/  NOP ;  /* 0x0000000000007918 */ /* 0x000fe40000000000 */
.L_x_57:
[----:B------:R-:W-:Y:S01]  /*1a80*/  ELECT P0, URZ, PT ;  /* 0x0000000000ff782f */ /* 0x000fe20003800000 */
[----:B--2---:R-:W-:Y:S01]  /*1a90*/  UMOV UR4, UR12 ;  /* 0x0000000c00047c82 */ /* 0x004fe20008000000 */
[----:B------:R-:W-:Y:S02]  /*1aa0*/  UMOV UR5, URZ ;  /* 0x000000ff00057c82 */ /* 0x000fe40008000000 */
[----:B------:R-:W-:-:S13]  /*1ab0*/  ISETP.LT.U32.AND P0, PT, R36, 0x20, P0 ;  /* 0x000000202400780c */ /* 0x000fda0000701070 */
[----:B------:R-:W-:Y:S01]  /*1ac0*/  VOTEU.ANY UP0, P0 ;  /* 0x0000000000ff7886 */ /* 0x000fe20000000100 */
[----:B------:R-:W-:Y:S01]  /*1ad0*/  VOTEU.ANY UP1, P0 ;  /* 0x0000000000ff7886 */ /* 0x000fe20000020100 */
[----:B------:R-:W-:-:S03]  /*1ae0*/  ISETP.GE.U32.AND P0, PT, R8, 0x21, PT ;  /* 0x000000210800780c */ /* 0x000fc60003f06070 */
[----:B------:R-:W-:Y:S02]  /*1af0*/  @UP0 UMOV UR4, UR4 ;  /* 0x0000000400040c82 */ /* 0x000fe40008000000 */
[----:B------:R2:W-:Y:S01]  /*1b00*/  @UP1 UTCBAR [UR4], URZ ;  /* 0x000000ff040013e9 */ /* 0x0005e200080000ff */
[----:B------:R-:W-:Y:S06]  /*1b10*/  BAR.SYNC.DEFER_BLOCKING 0x0 ;  /* 0x0000000000007b1d */ /* 0x000fec0000010000 */
[----:B------:R-:W3:Y:S02]  /*1b20*/  SYNCS.PHASECHK.TRANS64.TRYWAIT P1, [UR8+0x3010], RZ ;  /* 0x003010ffff0075a7 */ /* 0x000ee40008021108 */
[----:B--23--:R-:W-:Y:S05]  /*1b30*/  @!P1 BRA `(.L_x_58) ;  /* 0x0000000800bc9947 */ /* 0x00cfea0003800000 */
.L_x_71:
[----:B------:R-:W-:Y:S01]  /*1b40*/  UMOV UR4, URZ ;  /* 0x000000ff00047c82 */ /* 0x000fe20008000000 */
[----:B------:R-:W-:Y:S05]  /*1b50*/  @!P0 BRA `(.L_x_55) ;  /* 0x0000000000fc8947 */ /* 0x000fea0003800000 */
[----:B------:R-:W2:Y:S01]  /*1b60*/  LDCU UR28, c[0x0][0x3a0] ;  /* 0x00007400ff1c77ac */ /* 0x000ea20008000800 */
[----:B------:R-:W-:Y:S01]  /*1b70*/  UMOV UR5, 0x1 ;  /* 0x0000000100057882 */ /* 0x000fe20000000000 */
[----:B------:R-:W-:-:S05]  /*1b80*/  UMOV UR18, 0x20 ;  /* 0x0000002000127882 */ /* 0x000fca0000000000 */
.L_x_62:
[----:B------:R-:W-:Y:S01]  /*1b90*/  BAR.SYNC.DEFER_BLOCKING 0x0 ;  /* 0x0000000000007b1d */ /* 0x000fe20000010000 */
[----:B------:R-:W-:Y:S01]  /*1ba0*/  ULEA UR9, UR5, UR8, 0x3 ;  /* 0x0000000805097291 */ /* 0x000fe2000f8e18ff */
[----:B------:R-:W-:Y:S01]  /*1bb0*/  @!P3 IMAD.MOV.U32 R2, RZ, RZ, 0x1800 ;  /* 0x00001800ff02b424 */ /* 0x000fe200078e00ff */
[----:B------:R-:W-:Y:S01]  /*1bc0*/  ELECT P1, URZ, PT ;  /* 0x0000000000ff782f */ /* 0x000fe20003820000 */
[----:B------:R-:W-:-:S03]  /*1bd0*/  ULEA UR16, UR5, UR8, 0xb ;  /* 0x0000000805107291 */ /* 0x000fc6000f8e58ff */
[----:B------:R-:W-:Y:S02]  /*1be0*/  ISETP.LT.U32.AND P1, PT, R36, 0x20, P1 ;  /* 0x000000202400780c */ /* 0x000fe40000f21070 */
[----:B------:R-:W-:Y:S01]  /*1bf0*/  ELECT P0, URZ, PT ;  /* 0x0000000000ff782f */ /* 0x000fe20003800000 */
[----:B------:R-:W-:-:S03]  /*1c00*/  UIADD3 UR16, UPT, UPT, UR16, 0x2000, URZ ;  /* 0x0000200010107890 */ /* 0x000fc6000fffe0ff */
[----:B------:R-:W-:Y:S01]  /*1c10*/  ISETP.LT.U32.AND P0, PT, R36, 0x20, P0 ;  /* 0x000000202400780c */ /* 0x000fe20000701070 */
[----:B------:R-:W-:Y:S01]  /*1c20*/  ULEA UR12, UR5, UR8, 0xc ;  /* 0x00000008050c7291 */ /* 0x000fe2000f8e60ff */
[----:B------:R-:W-:Y:S01]  /*1c30*/  UMOV UR15, UR18 ;  /* 0x00000012000f7c82 */ /* 0x000fe20008000000 */
[----:B------:R-:W-:-:S04]  /*1c40*/  USHF.L.U32 UR6, UR4, 0x1f, URZ ;  /* 0x0000001f04067899 */ /* 0x000fc800080006ff */
[----:B------:R-:W-:Y:S01]  /*1c50*/  VOTEU.ANY UP0, P1 ;  /* 0x0000000000ff7886 */ /* 0x000fe20000800100 */
[----:B------:R3:W-:Y:S04]  /*1c60*/  @!P3 SYNCS.ARRIVE.TRANS64 RZ, [UR9+0x3000], R2 ;  /* 0x00300002ffffb9a7 */ /* 0x0007e80008000009 */
[----:B------:R-:W-:Y:S01]  /*1c70*/  @UP0 UIADD3 UR17, UPT, UPT, UR9, 0x3000, URZ ;  /* 0x0000300009110890 */ /* 0x000fe2000fffe0ff */
[----:B------:R-:W-:Y:S01]  /*1c80*/  VOTEU.ANY UP0, P1 ;  /* 0x0000000000ff7886 */ /* 0x000fe20000800100 */
[----:B------:R-:W-:Y:S01]  /*1c90*/  BAR.SYNC.DEFER_BLOCKING 0x0 ;  /* 0x0000000000007b1d */ /* 0x000fe20000010000 */
[----:B---3--:R-:W-:-:S05]  /*1ca0*/  IMAD.U32 R2, RZ, RZ, UR6 ;  /* 0x00000006ff027e24 */ /* 0x008fca000f8e00ff */
[----:B------:R-:W-:-:S05]  /*1cb0*/  VOTEU.ANY UP1, P0 ;  /* 0x0000000000ff7886 */ /* 0x000fca0000020100 */
[----:B------:R-:W-:Y:S01]  /*1cc0*/  @UP1 UIADD3 UR13, UPT, UPT, UR9, 0x3000, URZ ;  /* 0x00003000090d1890 */ /* 0x000fe2000fffe0ff */
[----:B------:R-:W-:Y:S01]  /*1cd0*/  VOTEU.ANY UP1, P0 ;  /* 0x0000000000ff7886 */ /* 0x000fe20000020100 */
[----:B------:R3:W-:Y:S01]  /*1ce0*/  @UP0 UTMALDG.2D [UR16], [UR24] ;  /* 0x00000010180005b4 */ /* 0x0007e20008008000 */
[----:B------:R-:W-:Y:S01]  /*1cf0*/  UISETP.NE.U32.AND UP0, UPT, UR22, URZ, UPT ;  /* 0x000000ff1600728c */ /* 0x000fe2000bf05070 */
[----:B------:R4:W-:Y:S06]  /*1d00*/  MEMBAR.ALL.CTA ;  /* 0x0000000000007992 */ /* 0x0009ec0000008000 */
[----:B----4-:R-:W4:Y:S02]  /*1d10*/  FENCE.VIEW.ASYNC.S ;  /* 0x00000000000073c6 */ /* 0x010f240000000000 */
[----:B----4-:R-:W-:Y:S06]  /*1d20*/  BAR.SYNC.DEFER_BLOCKING 0x0 ;  /* 0x0000000000007b1d */ /* 0x010fec0000010000 */
[----:B------:R3:W-:Y:S02]  /*1d30*/  @UP1 UTMALDG.2D [UR12], [UR26] ;  /* 0x0000000c1a0015b4 */ /* 0x0007e40008008000 */
[----:B------:R-:W-:Y:S06]  /*1d40*/  BAR.SYNC.DEFER_BLOCKING 0x0 ;  /* 0x0000000000007b1d */ /* 0x000fec0000010000 */
[----:B------:R-:W4:Y:S02]  /*1d50*/  SYNCS.PHASECHK.TRANS64.TRYWAIT P0, [UR9+0x3000], R2 ;  /* 0x00300002ff0075a7 */ /* 0x000f240008001109 */
[----:B---34-:R-:W-:Y:S05]  /*1d60*/  @!P0 BRA `(.L_x_59) ;  /* 0x00000008003c8947 */ /* 0x018fea0003800000 */
.L_x_72:
        /* <DEDUP_REMOVED lines=9> */
[----:B------:R3:W-:Y:S01]  /*1e00*/  UTCQMMA gdesc[UR6], gdesc[UR10], tmem[UR23], tmem[UR12], idesc[UR13], UPT ;  /* 0x00ff0c0a060075ea */ /* 0x0007e2000b800317 */
[----:B------:R-:W-:Y:S02]  /*1e10*/  NOP ;  /* 0x0000000000007918 */ /* 0x000fe40000000000 */
.L_x_60:
[----:B------:R-:W-:Y:S01]  /*1e20*/  ELECT P0, URZ, PT ;  /* 0x0000000000ff782f */ /* 0x000fe20003800000 */
[----:B---3--:R-:W-:-:S03]  /*1e30*/  UIADD3 UR6, UPT, UPT, UR9, 0x3010, URZ ;  /* 0x0000301009067890 */ /* 0x008fc6000fffe0ff */
[----:B------:R-:W-:Y:S01]  /*1e40*/  ISETP.LT.U32.AND P0, PT, R36, 0x20, P0 ;  /* 0x000000202400780c */ /* 0x000fe20000701070 */
[----:B------:R-:W-:-:S12]  /*1e50*/  UMOV UR7, URZ ;  /* 0x000000ff00077c82 */ /* 0x000fd80008000000 */
[----:B------:R-:W-:Y:S01]  /*1e60*/  VOTEU.ANY UP0, P0 ;  /* 0x0000000000ff7886 */ /* 0x000fe20000000100 */
[----:B------:R-:W-:-:S04]  /*1e70*/  VOTEU.ANY UP1, P0 ;  /* 0x0000000000ff7886 */ /* 0x000fc80000020100 */
[----:B------:R-:W-:Y:S02]  /*1e80*/  @UP0 UMOV UR6, UR6 ;  /* 0x0000000600060c82 */ /* 0x000fe40008000000 */
[----:B------:R3:W-:Y:S01]  /*1e90*/  @UP1 UTCBAR [UR6], URZ ;  /* 0x000000ff060013e9 */ /* 0x0007e200080000ff */
[----:B------:R-:W-:Y:S06]  /*1ea0*/  BAR.SYNC.DEFER_BLOCKING 0x0 ;  /* 0x0000000000007b1d */ /* 0x000fec0000010000 */
[----:B------:R-:W4:Y:S02]  /*1eb0*/  SYNCS.PHASECHK.TRANS64.TRYWAIT P0, [UR9+0x3010], R2 ;  /* 0x00301002ff0075a7 */ /* 0x000f240008001109 */
[----:B---34-:R-:W-:Y:S05]  /*1ec0*/  @!P0 BRA `(.L_x_61) ;  /* 0x0000000400f08947 */ /* 0x018fea0003800000 */
.L_x_73:
[----:B------:R-:W-:Y:S02]  /*1ed0*/  UIADD3 UR5, UPT, UPT, UR5, 0x1, URZ ;  /* 0x0000000105057890 */ /* 0x000fe4000fffe0ff */
[----:B------:R-:W-:Y:S02]  /*1ee0*/  UIADD3 UR18, UPT, UPT, UR18, 0x20, URZ ;  /* 0x0000002012127890 */ /* 0x000fe4000fffe0ff */
[----:B------:R-:W-:-:S04]  /*1ef0*/  UISETP.NE.U32.AND UP0, UPT, UR5, 0x2, UPT ;  /* 0x000000020500788c */ /* 0x000fc8000bf05070 */
[----:B------:R-:W-:Y:S02]  /*1f00*/  USEL UR6, URZ, 0x1, UP0 ;  /* 0x00000001ff067887 */ /* 0x000fe40008000000 */
[----:B------:R-:W-:Y:S02]  /*1f10*/  USEL UR5, UR5, URZ, UP0 ;  /* 0x000000ff05057287 */ /* 0x000fe40008000000 */
[----:B--2---:R-:W-:Y:S02]  /*1f20*/  UISETP.GE.AND UP0, UPT, UR18, UR28, UPT ;  /* 0x0000001c1200728c */ /* 0x004fe4000bf06270 */
[----:B------:R-:W-:-:S07]  /*1f30*/  ULOP3.LUT UR4, UR4, UR6, URZ, 0x3c, !UPT ;  /* 0x0000000604047292 */ /* 0x000fce000f8e3cff */
[----:B------:R-:W-:Y:S05]  /*1f40*/  BRA.U !UP0, `(.L_x_62) ;  /* 0xfffffffd08107547 */ /* 0x000fea000b83ffff */
.L_x_55:
[----:B----4-:R-:W-:Y:S01]  /*1f50*/  BAR.SYNC.DEFER_BLOCKING 0x0 ;  /* 0x0000000000007b1d */ /* 0x010fe20000010000 */
[C---:B------:R-:W-:Y:S02]  /*1f60*/  IMAD.SHL.U32 R2, R0.reuse, 0x40, RZ ;  /* 0x0000004000027824 */ /* 0x040fe400078e00ff */
[C---:B------:R-:W-:Y:S02]  /*1f70*/  IMAD.SHL.U32 R3, R0.reuse, 0x10, RZ ;  /* 0x0000001000037824 */ /* 0x040fe400078e00ff */
[----:B-----5:R-:W-:Y:S01]  /*1f80*/  IMAD.SHL.U32 R4, R0, 0x2, RZ ;  /* 0x0000000200047824 */ /* 0x020fe200078e00ff */
[----:B------:R-:W-:Y:S04]  /*1f90*/  BSSY.RECONVERGENT B3, `(.L_x_63) ;  /* 0x0000004000037945 */ /* 0x000fe80003800200 */
[----:B------:R-:W-:Y:S05]  /*1fa0*/  @P3 BRA `(.L_x_64) ;  /* 0x0000000000083947 */ /* 0x000fea0003800000 */
[----:B------:R-:W2:Y:S02]  /*1fb0*/  SYNCS.CCTL.IV [UR8+0x3000] ;  /* 0x00300000ff0079b1 */ /* 0x000ea40008000008 */
[----:B--2---:R-:W2:Y:S02]  /*1fc0*/  SYNCS.CCTL.IV [UR8+0x3010] ;  /* 0x00301000ff0079b1 */ /* 0x004ea40008000008 */
.L_x_64:
[----:B------:R-:W-:Y:S05]  /*1fd0*/  BSYNC.RECONVERGENT B3 ;  /* 0x0000000000037941 */ /* 0x000fea0003800200 */
.L_x_63:
[----:B--2---:R-:W-:Y:S06]  /*1fe0*/  BAR.SYNC.DEFER_BLOCKING 0x0 ;  /* 0x0000000000007b1d */ /* 0x004fec0000010000 */
[----:B------:R-:W-:Y:S04]  /*1ff0*/  BSSY.RECONVERGENT B3, `(.L_x_65) ;  /* 0x0000004000037945 */ /* 0x000fe80003800200 */
[----:B------:R-:W-:Y:S05]  /*2000*/  @P3 BRA `(.L_x_66) ;  /* 0x0000000000083947 */ /* 0x000fea0003800000 */
[----:B------:R-:W2:Y:S02]  /*2010*/  SYNCS.CCTL.IV [UR8+0x3008] ;  /* 0x00300800ff0079b1 */ /* 0x000ea40008000008 */
[----:B--2---:R-:W2:Y:S02]  /*2020*/  SYNCS.CCTL.IV [UR8+0x3018] ;  /* 0x00301800ff0079b1 */ /* 0x004ea40008000008 */
.L_x_66:
[----:B------:R-:W-:Y:S05]  /*2030*/  BSYNC.RECONVERGENT B3 ;  /* 0x0000000000037941 */ /* 0x000fea0003800200 */
.L_x_65:
[----:B------:R-:W-:Y:S01]  /*2040*/  USHF.L.U32 UR4, UR22, 0x15, URZ ;  /* 0x0000001516047899 */ /* 0x000fe200080006ff */
[----:B------:R-:W-:Y:S01]  /*2050*/  SHF.R.U32.HI R5, RZ, 0x1, R0 ;  /* 0x00000001ff057819 */ /* 0x000fe20000011600 */
[----:B------:R-:W-:Y:S01]  /*2060*/  USHF.L.U32 UR22, UR22, 0x4, URZ ;  /* 0x0000000416167899 */ /* 0x000fe200080006ff */
[----:B------:R-:W-:Y:S01]  /*2070*/  LOP3.LUT R2, R2, 0x1800, RZ, 0xc0, !PT ;  /* 0x0000180002027812 */ /* 0x000fe200078ec0ff */
[----:B------:R-:W-:Y:S01]  /*2080*/  ULOP3.LUT UR4, UR4, 0x600000, URZ, 0xc0, !UPT ;  /* 0x0060000004047892 */ /* 0x000fe2000f8ec0ff */
[----:B------:R-:W-:Y:S01]  /*2090*/  LOP3.LUT R4, R4, 0x20, RZ, 0xc0, !PT ;  /* 0x0000002004047812 */ /* 0x000fe200078ec0ff */
[----:B------:R-:W-:Y:S01]  /*20a0*/  ULOP3.LUT UR22, UR22, 0x40, URZ, 0xc0, !UPT ;  /* 0x0000004016167892 */ /* 0x000fe2000f8ec0ff */
[----:B------:R-:W-:Y:S01]  /*20b0*/  LOP3.LUT R2, R2, 0x70, R3, 0xf8, !PT ;  /* 0x0000007002027812 */ /* 0x000fe200078ef803 */
[----:B------:R-:W-:Y:S01]  /*20c0*/  IMAD.SHL.U32 R0, R0, 0x80, RZ ;  /* 0x0000008000007824 */ /* 0x000fe200078e00ff */
[----:B------:R-:W-:Y:S01]  /*20d0*/  LOP3.LUT R5, R4, 0x40, R5, 0xf8, !PT ;  /* 0x0000004004057812 */ /* 0x000fe200078ef805 */
[----:B------:R-:W-:Y:S01]  /*20e0*/  UIADD3 UR4, UPT, UPT, UR22, UR4, UR23 ;  /* 0x0000000416047290 */ /* 0x000fe2000fffe017 */
[----:B------:R-:W-:-:S02]  /*20f0*/  ELECT P0, URZ, PT ;  /* 0x0000000000ff782f */ /* 0x000fc40003800000 */
[----:B------:R-:W-:Y:S01]  /*2100*/  LOP3.LUT R5, R2, R5, RZ, 0x3c, !PT ;  /* 0x0000000502057212 */ /* 0x000fe200078e3cff */
[----:B------:R-:W-:Y:S01]  /*2110*/  UMOV UR9, UR14 ;  /* 0x0000000e00097c82 */ /* 0x000fe20008000000 */
[----:B------:R-:W-:Y:S01]  /*2120*/  UMOV UR10, UR19 ;  /* 0x00000013000a7c82 */ /* 0x000fe20008000000 */
[----:B------:R-:W-:Y:S02]  /*2130*/  ISETP.LT.U32.AND P0, PT, R36, 0x20, P0 ;  /* 0x000000202400780c */ /* 0x000fe40000701070 */
[----:B------:R-:W-:Y:S02]  /*2140*/  LOP3.LUT R0, R5, 0x780, R0, 0xf8, !PT ;  /* 0x0000078005007812 */ /* 0x000fe400078ef800 */
[----:B------:R-:W-:Y:S01]  /*2150*/  LDTM.16dp32bit_t0_t15.x32 R4, tmem[UR4] ;  /* 0x00000004000479ee */ /* 0x000fe20008a80000 */
[----:B------:R-:W3:Y:S01]  /*2160*/  LDTM.16dp32bit_t16_t31.x32 R4, tmem[UR4+0x20] ;  /* 0x00002004000479ee */ /* 0x000ee20008aa0000 */
[----:B------:R-:W-:Y:S01]  /*2170*/  NOP ;  /* 0x0000000000007918 */ /* 0x000fe20000000000 */
[----:B------:R-:W-:-:S06]  /*2180*/  LOP3.LUT R2, R0, 0x10, RZ, 0x3c, !PT ;  /* 0x0000001000027812 */ /* 0x000fcc00078e3cff */
[----:B---3--:R-:W-:Y:S01]  /*2190*/  VOTEU.ANY UP1, P0 ;  /* 0x0000000000ff7886 */ /* 0x008fe20000020100 */
[----:B------:R-:W-:Y:S01]  /*21a0*/  VOTEU.ANY UP0, P0 ;  /* 0x0000000000ff7886 */ /* 0x000fe20000000100 */
[----:B------:R-:W-:Y:S02]  /*21b0*/  F2FP.SATFINITE.E4M3.F32.PACK_AB_MERGE_C R6, R7, R6, RZ ;  /* 0x000000060706723e */ /* 0x000fe400048070ff */
[----:B------:R-:W-:Y:S02]  /*21c0*/  F2FP.SATFINITE.E4M3.F32.PACK_AB_MERGE_C R10, R11, R10, RZ ;  /* 0x0000000a0b0a723e */ /* 0x000fe400048070ff */
[----:B------:R-:W-:Y:S02]  /*21d0*/  F2FP.SATFINITE.E4M3.F32.PACK_AB_MERGE_C R14, R15, R14, RZ ;  /* 0x0000000e0f0e723e */ /* 0x000fe400048070ff */
[----:B------:R-:W-:Y:S02]  /*21e0*/  F2FP.SATFINITE.E4M3.F32.PACK_AB_MERGE_C R7, R19, R18, RZ ;  /* 0x000000121307723e */ /* 0x000fe400048070ff */
[----:B------:R-:W-:-:S02]  /*21f0*/  F2FP.SATFINITE.E4M3.F32.PACK_AB_MERGE_C R22, R23, R22, RZ ;  /* 0x000000161716723e */ /* 0x000fc400048070ff */
[----:B------:R-:W-:Y:S02]  /*2200*/  F2FP.SATFINITE.E4M3.F32.PACK_AB_MERGE_C R26, R27, R26, RZ ;  /* 0x0000001a1b1a723e */ /* 0x000fe400048070ff */
[----:B------:R-:W-:Y:S02]  /*2210*/  F2FP.SATFINITE.E4M3.F32.PACK_AB_MERGE_C R30, R31, R30, RZ ;  /* 0x0000001e1f1e723e */ /* 0x000fe400048070ff */
[----:B------:R-:W-:Y:S02]  /*2220*/  F2FP.SATFINITE.E4M3.F32.PACK_AB_MERGE_C R34, R35, R34, RZ ;  /* 0x000000222322723e */ /* 0x000fe400048070ff */
[----:B------:R-:W-:Y:S02]  /*2230*/  F2FP.SATFINITE.E4M3.F32.PACK_AB_MERGE_C R4, R5, R4, R6 ;  /* 0x000000040504723e */ /* 0x000fe40004807006 */
[----:B------:R-:W-:Y:S02]  /*2240*/  F2FP.SATFINITE.E4M3.F32.PACK_AB_MERGE_C R5, R9, R8, R10 ;  /* 0x000000080905723e */ /* 0x000fe4000480700a */
[----:B------:R-:W-:-:S02]  /*2250*/  F2FP.SATFINITE.E4M3.F32.PACK_AB_MERGE_C R6, R13, R12, R14 ;  /* 0x0000000c0d06723e */ /* 0x000fc4000480700e */
[----:B------:R-:W-:Y:S02]  /*2260*/  F2FP.SATFINITE.E4M3.F32.PACK_AB_MERGE_C R7, R17, R16, R7 ;  /* 0x000000101107723e */ /* 0x000fe40004807007 */
[----:B------:R-:W-:Y:S02]  /*2270*/  F2FP.SATFINITE.E4M3.F32.PACK_AB_MERGE_C R20, R21, R20, R22 ;  /* 0x000000141514723e */ /* 0x000fe40004807016 */
[----:B------:R-:W-:Y:S01]  /*2280*/  F2FP.SATFINITE.E4M3.F32.PACK_AB_MERGE_C R21, R25, R24, R26 ;  /* 0x000000181915723e */ /* 0x000fe2000480701a */
[----:B--2---:R2:W-:Y:S01]  /*2290*/  STS.128 [R0+UR8], R4 ;  /* 0x0000000400007988 */ /* 0x0045e20008000c08 */
[----:B------:R-:W-:Y:S02]  /*22a0*/  F2FP.SATFINITE.E4M3.F32.PACK_AB_MERGE_C R22, R29, R28, R30 ;  /* 0x0000001c1d16723e */ /* 0x000fe4000480701e */
[----:B------:R-:W-:-:S05]  /*22b0*/  F2FP.SATFINITE.E4M3.F32.PACK_AB_MERGE_C R23, R33, R32, R34 ;  /* 0x000000202117723e */ /* 0x000fca0004807022 */
[----:B------:R2:W-:Y:S01]  /*22c0*/  STS.128 [R2+UR8], R20 ;  /* 0x0000001402007988 */ /* 0x0005e20008000c08 */
[----:B------:R3:W-:Y:S06]  /*22d0*/  MEMBAR.ALL.CTA ;  /* 0x0000000000007992 */ /* 0x0007ec0000008000 */
[----:B---3--:R-:W3:Y:S02]  /*22e0*/  FENCE.VIEW.ASYNC.S ;  /* 0x00000000000073c6 */ /* 0x008ee40000000000 */
[----:B---3--:R-:W-:Y:S06]  /*22f0*/  BAR.SYNC.DEFER_BLOCKING 0x0 ;  /* 0x0000000000007b1d */ /* 0x008fec0000010000 */
[----:B------:R2:W-:Y:S01]  /*2300*/  @UP1 UTMASTG.2D [UR8], [UR20] ;  /* 0x00000008140013b5 */ /* 0x0005e20008008000 */
[----:B------:R0:W-:Y:S01]  /*2310*/  UTMACMDFLUSH ;  /* 0x00000000000079b7 */ /* 0x0001e20000000000 */
[----:B------:R-:W-:-:S04]  /*2320*/  DEPBAR.LE SB0, 0x0 ;  /* 0x000080000000791a */ /* 0x000fc80000000000 */
[----:B------:R-:W-:Y:S08]  /*2330*/  BAR.SYNC.DEFER_BLOCKING 0x0 ;  /* 0x0000000000007b1d */ /* 0x000ff00000010000 */
[----:B------:R-:W-:Y:S06]  /*2340*/  BAR.SYNC.DEFER_BLOCKING 0x0 ;  /* 0x0000000000007b1d */ /* 0x000fec0000010000 */
[----:B--2---:R-:W-:Y:S05]  /*2350*/  @P2 BRA `(.L_x_67) ;  /* 0x0000000000a02947 */ /* 0x004fea0003800000 */
[----:B------:R-:W2:Y:S01]  /*2360*/  S2UR UR5, SR_CgaCtaId ;  /* 0x00000000000579c3 */ /* 0x000ea20000008800 */
[----:B------:R-:W-:Y:S01]  /*2370*/  NOP ;  /* 0x0000000000007918 */ /* 0x000fe20000000000 */
[----:B------:R-:W-:Y:S01]  /*2380*/  UMOV UR4, 0x50 ;  /* 0x0000005000047882 */ /* 0x000fe20000000000 */
[----:B------:R-:W-:Y:S02]  /*2390*/  IMAD.U32 R0, RZ, RZ, UR23 ;  /* 0x00000017ff007e24 */ /* 0x000fe4000f8e00ff */
[----:B------:R-:W-:Y:S02]  /*23a0*/  IMAD.MOV.U32 R3, RZ, RZ, 0xf ;  /* 0x0000000fff037424 */ /* 0x000fe400078e00ff */
[----:B------:R-:W-:Y:S01]  /*23b0*/  IMAD.MOV.U32 R7, RZ, RZ, 0x1 ;  /* 0x00000001ff077424 */ /* 0x000fe200078e00ff */
[----:B------:R-:W-:-:S04]  /*23c0*/  LOP3.LUT R0, R0, 0xffff, RZ, 0xc0, !PT ;  /* 0x0000ffff00007812 */ /* 0x000fc800078ec0ff */
[----:B------:R-:W-:-:S05]  /*23d0*/  SHF.R.U32.HI R0, RZ, 0x5, R0 ;  /* 0x00000005ff007819 */ /* 0x000fca0000011600 */
[----:B------:R-:W-:Y:S01]  /*23e0*/  VIADD R2, R0, 0x10 ;  /* 0x0000001000027836 */ /* 0x000fe20000000000 */
[----:B------:R-:W-:Y:S01]  /*23f0*/  SHF.L.U32 R0, R3, R0, RZ ;  /* 0x0000000003007219 */ /* 0x000fe200000006ff */
[----:B--2---:R-:W-:-:S03]  /*2400*/  ULEA UR6, UR5, UR4, 0x18 ;  /* 0x0000000405067291 */ /* 0x004fc6000f8ec0ff */
[----:B------:R-:W-:-:S04]  /*2410*/  SHF.L.U32 R3, R7, R2, RZ ;  /* 0x0000000207037219 */ /* 0x000fc800000006ff */
[----:B------:R-:W-:Y:S02]  /*2420*/  LOP3.LUT R0, R3, R0, RZ, 0xfc, !PT ;  /* 0x0000000003007212 */ /* 0x000fe400078efcff */
[----:B------:R-:W2:Y:S02]  /*2430*/  LDS R5, [UR6] ;  /* 0x00000006ff057984 */ /* 0x000ea40008000800 */
[C---:B------:R-:W-:Y:S02]  /*2440*/  LOP3.LUT R2, R0.reuse, 0xffff, RZ, 0xc0, !PT ;  /* 0x0000ffff00027812 */ /* 0x040fe400078ec0ff */
[----:B--2---:R-:W-:-:S04]  /*2450*/  LOP3.LUT R3, R0, 0xffff, R5, 0x80, !PT ;  /* 0x0000ffff00037812 */ /* 0x004fc800078e8005 */
[----:B------:R-:W-:-:S13]  /*2460*/  ISETP.NE.AND P0, PT, R3, R2, PT ;  /* 0x000000020300720c */ /* 0x000fda0003f05270 */
[----:B------:R-:W-:Y:S05]  /*2470*/  @P0 BRA `(.L_x_68) ;  /* 0x0000000000500947 */ /* 0x000fea0003800000 */
[----:B------:R-:W-:Y:S02]  /*2480*/  SHF.R.U32.HI R5, RZ, 0x10, R5 ;  /* 0x00000010ff057819 */ /* 0x000fe40000011605 */
[----:B------:R-:W-:-:S04]  /*2490*/  SHF.R.U32.HI R2, RZ, 0x10, R0 ;  /* 0x00000010ff027819 */ /* 0x000fc80000011600 */
[----:B------:R-:W-:-:S04]  /*24a0*/  LOP3.LUT R5, R5, R2, RZ, 0xc0, !PT ;  /* 0x0000000205057212 */ /* 0x000fc800078ec0ff */
[----:B------:R-:W-:-:S13]  /*24b0*/  ISETP.NE.AND P0, PT, R5, R2, PT ;  /* 0x000000020500720c */ /* 0x000fda0003f05270 */
[----:B------:R-:W-:Y:S05]  /*24c0*/  @P0 BRA `(.L_x_69) ;  /* 0x0000000000300947 */ /* 0x000fea0003800000 */
[----:B------:R-:W-:Y:S01]  /*24d0*/  R2UR UR4, R0 ;  /* 0x00000000000472ca */ /* 0x000fe200000e0000 */
[----:B------:R-:W-:Y:S01]  /*24e0*/  VOTEU.ANY UR5, UPT, PT ;  /* 0x0000000000057886 */ /* 0x000fe200038e0100 */
[----:B------:R-:W2:Y:S01]  /*24f0*/  S2R R0, SR_LANEID ;  /* 0x0000000000007919 */ /* 0x000ea20000000000 */
[----:B------:R-:W-:-:S10]  /*2500*/  UFLO.U32 UR5, UR5 ;  /* 0x00000005000572bd */ /* 0x000fd400080e0000 */
[----:B------:R-:W-:-:S06]  /*2510*/  ULOP3.LUT UR4, URZ, UR4, URZ, 0x33, !UPT ;  /* 0x00000004ff047292 */ /* 0x000fcc000f8e33ff */
[----:B------:R-:W-:-:S04]  /*2520*/  IMAD.U32 R2, RZ, RZ, UR4 ;  /* 0x00000004ff027e24 */ /* 0x000fc8000f8e00ff */
[----:B------:R-:W3:Y:S02]  /*2530*/  REDUX UR7, R2 ;  /* 0x00000000020773c4 */ /* 0x000ee40000000000 */
[----:B------:R4:W-:Y:S01]  /*2540*/  UTCATOMSWS.AND URZ, UR4 ;  /* 0x0000000400ff79e3 */ /* 0x0009e20008000000 */
[----:B--2---:R-:W-:Y:S01]  /*2550*/  ISETP.EQ.U32.AND P0, PT, R0, UR5, PT ;  /* 0x0000000500007c0c */ /* 0x004fe2000bf02070 */
[----:B---3--:R-:W-:-:S12]  /*2560*/  IMAD.U32 R0, RZ, RZ, UR7 ;  /* 0x00000007ff007e24 */ /* 0x008fd8000f8e00ff */
[----:B------:R4:W-:Y:S01]  /*2570*/  @P0 ATOMS.AND RZ, [UR6], R0 ;  /* 0x00000000ffff098c */ /* 0x0009e2000a800006 */
[----:B------:R-:W-:Y:S05]  /*2580*/  BRA `(.L_x_67) ;  /* 0x0000000000147947 */ /* 0x000fea0003800000 */
.L_x_69:
[----:B------:R-:W-:-:S07]  /*2590*/  MOV R2, 0x25b0 ;  /* 0x000025b000027802 */ /* 0x000fce0000000f00 */
[----:B-1----:R-:W-:Y:S05]  /*25a0*/  CALL.REL.NOINC `($__internal_0_$__cuda_sm10x_tcgen05_guardrail_trap_col_being_dealloced_not_returned_by_alloc) ;  /* 0x0000000000447944 */ /* 0x002fea0003c00000 */
[----:B------:R-:W-:Y:S05]  /*25b0*/  BRA `(.L_x_67) ;  /* 0x0000000000087947 */ /* 0x000fea0003800000 */
.L_x_68:
[----:B------:R-:W-:-:S07]  /*25c0*/  MOV R2, 0x25e0 ;  /* 0x000025e000027802 */ /* 0x000fce0000000f00 */
[----:B-1----:R-:W-:Y:S05]  /*25d0*/  CALL.REL.NOINC `($__internal_2_$__cuda_sm10x_tcgen05_guardrail_trap_unallocated_columns_being_dealloced) ;  /* 0x0000000000507944 */ /* 0x002fea0003c00000 */
.L_x_67:
[----:B------:R-:W-:Y:S01]  /*25e0*/  NOP ;  /* 0x0000000000007918 */ /* 0x000fe20000000000 */
[----:B----4-:R-:W-:Y:S05]  /*25f0*/  EXIT ;  /* 0x000000000000794d */ /* 0x010fea0003800000 */
.L_x_56:
[----:B------:R-:W2:Y:S02]  /*2600*/  SYNCS.PHASECHK.TRANS64.TRYWAIT P0, [UR8+0x3000], RZ ;  /* 0x003000ffff0075a7 */ /* 0x000ea40008001108 */
[----:B--2---:R-:W-:Y:S05]  /*2610*/  @!P0 BRA `(.L_x_56) ;  /* 0xfffffffc00f88947 */ /* 0x004fea000383ffff */
[----:B------:R-:W-:Y:S05]  /*2620*/  BRA `(.L_x_70) ;  /* 0xfffffff000e87947 */ /* 0x000fea000383ffff */
.L_x_58:
[----:B------:R-:W2:Y:S02]  /*2630*/  SYNCS.PHASECHK.TRANS64.TRYWAIT P1, [UR8+0x3010], RZ ;  /* 0x003010ffff0075a7 */ /* 0x000ea40008021108 */
[----:B--2---:R-:W-:Y:S05]  /*2640*/  @!P1 BRA `(.L_x_58) ;  /* 0xfffffffc00f89947 */ /* 0x004fea000383ffff */
[----:B------:R-:W-:Y:S05]  /*2650*/  BRA `(.L_x_71) ;  /* 0xfffffff400387947 */ /* 0x000fea000383ffff */
.L_x_59:
[----:B------:R-:W3:Y:S02]  /*2660*/  SYNCS.PHASECHK.TRANS64.TRYWAIT P0, [UR9+0x3000], R2 ;  /* 0x00300002ff0075a7 */ /* 0x000ee40008001109 */
[----:B---3--:R-:W-:Y:S05]  /*2670*/  @!P0 BRA `(.L_x_59) ;  /* 0xfffffffc00f88947 */ /* 0x008fea000383ffff */
[----:B------:R-:W-:Y:S05]  /*2680*/  BRA `(.L_x_72) ;  /* 0xfffffff400b87947 */ /* 0x000fea000383ffff */
.L_x_61:
[----:B------:R-:W3:Y:S02]  /*2690*/  SYNCS.PHASECHK.TRANS64.TRYWAIT P0, [UR9+0x3010], R2 ;  /* 0x00301002ff0075a7 */ /* 0x000ee40008001109 */
[----:B---3--:R-:W-:Y:S05]  /*26a0*/  @!P0 BRA `(.L_x_61) ;  /* 0xfffffffc00f88947 */ /* 0x008fea000383ffff */
[----:B------:R-:W-:Y:S05]  /*26b0*/  BRA `(.L_x_73) ;  /* 0xfffffff800047947 */ /* 0x000fea000383ffff */
        .weak           $__internal_0_$__cuda_sm10x_tcgen05_guardrail_trap_col_being_dealloced_not_returned_by_alloc
        .type           $__internal_0_$__cuda_sm10x_tcgen05_guardrail_trap_col_being_dealloced_not_returned_by_alloc,@function
        .size           $__internal_0_$__cuda_sm10x_tcgen05_guardrail_trap_col_being_dealloced_not_returned_by_alloc,($__internal_1_$__cuda_sm10x_tcgen05_guardrail_trap_phase_invalid_during_alloc - $__internal_0_$__cuda_sm10x_tcgen05_guardrail_trap_col_being_dealloced_not_returned_by_alloc)
$__internal_0_$__cuda_sm10x_tcgen05_guardrail_trap_col_being_dealloced_not_returned_by_alloc:
[----:B------:R-:W-:Y:S05]  /*26c0*/  BPT.TRAP 0x1 ;  /* 0x000000040000795c */ /* 0x000fea0000300000 */
[----:B------:R-:W-:-:S04]  /*26d0*/  IMAD.MOV.U32 R3, RZ, RZ, 0x0 ;  /* 0x00000000ff037424 */ /* 0x000fc800078e00ff */
[----:B------:R-:W-:Y:S05]  /*26e0*/  RET.REL.NODEC R2 `(gluon_tcgen05) ;  /* 0xffffffd802447950 */ /* 0x000fea0003c3ffff */
        .weak           $__internal_1_$__cuda_sm10x_tcgen05_guardrail_trap_phase_invalid_during_alloc
        .type           $__internal_1_$__cuda_sm10x_tcgen05_guardrail_trap_phase_invalid_during_alloc,@function
        .size           $__internal_1_$__cuda_sm10x_tcgen05_guardrail_trap_phase_invalid_during_alloc,($__internal_2_$__cuda_sm10x_tcgen05_guardrail_trap_unallocated_columns_being_dealloced - $__internal_1_$__cuda_sm10x_tcgen05_guardrail_trap_phase_invalid_during_alloc)
$__internal_1_$__cuda_sm10x_tcgen05_guardrail_trap_phase_invalid_during_alloc:
[----:B------:R-:W-:Y:S05]  /*26f0*/  BPT.TRAP 0x1 ;  /* 0x000000040000795c */ /* 0x000fea0000300000 */
[----:B------:R-:W-:-:S04]  /*2700*/  IMAD.MOV.U32 R3, RZ, RZ, 0x0 ;  /* 0x00000000ff037424 */ /* 0x000fc800078e00ff */
[----:B------:R-:W-:Y:S05]  /*2710*/  RET.REL.NODEC R2 `(gluon_tcgen05) ;  /* 0xffffffd802387950 */ /* 0x000fea0003c3ffff */
        .weak           $__internal_2_$__cuda_sm10x_tcgen05_guardrail_trap_unallocated_columns_being_dealloced
        .type           $__internal_2_$__cuda_sm10x_tcgen05_guardrail_trap_unallocated_columns_being_dealloced,@function
        .size           $__internal_2_$__cuda_sm10x_tcgen05_guardrail_trap_unallocated_columns_being_dealloced,(.L_x_77 - $__internal_2_$__cuda_sm10x_tcgen05_guardrail_trap_unallocated_columns_being_dealloced)
$__internal_2_$__cuda_sm10x_tcgen05_guardrail_trap_unallocated_columns_being_dealloced:
[----:B------:R-:W-:Y:S05]  /*2720*/  BPT.TRAP 0x1 ;  /* 0x000000040000795c */ /* 0x000fea0000300000 */
[----:B------:R-:W-:-:S04]  /*2730*/  IMAD.MOV.U32 R3, RZ, RZ, 0x0 ;  /* 0x00000000ff037424 */ /* 0x000fc800078e00ff */
[----:B------:R-:W-:Y:S05]  /*2740*/  RET.REL.NODEC R2 `(gluon_tcgen05) ;  /* 0xffffffd8022c7950 */ /* 0x000fea0003c3ffff */
.L_x_74:
[----:B------:R-:W-:-:S00]  /*2750*/  BRA `(.L_x_74) ;  /* 0xfffffffc00fc7947 */ /* 0x000fc0000383ffff */
[----:B------:R-:W-:-:S00]  /*2760*/  NOP ;  /* 0x0000000000007918 */ /* 0x000fc00000000000 */
        /* <DEDUP_REMOVED lines=9> */
.L_x_77:


//--------------------- .nv.shared.gluon_tcgen05  --------------------------
	.section	.nv.shared.gluon_tcgen05,"aw",@nobits
	.sectionflags	@""
	.align	16
	.zero		1024


//--------------------- .nv.shared.reserved.0     --------------------------
	.section	.nv.shared.reserved.0,"aw",@nobits
	.align	8
	.weak		__nv_reservedSMEM_offset_0_alias
	.size		__nv_reservedSMEM_offset_0_alias, 0, 64
	.other		__nv_reservedSMEM_offset_0_alias,@"STO_CUDA_RESERVED_SHARED STV_DEFAULT"
__nv_reservedSMEM_offset_0_alias:
	.zero		0
.nv.shared.reserved.0:
	.zero		64
	.weak		__nv_reservedSMEM_allocation_phase
	.type		__nv_reservedSMEM_allocation_phase,@object
	.size		__nv_reservedSMEM_allocation_phase,(.L_0 - __nv_reservedSMEM_allocation_phase)
__nv_reservedSMEM_allocation_phase:
	.zero		1
.L_0:
	.zero		7
	.weak		__nv_reservedSMEM_devtool_atexit_pc
	.type		__nv_reservedSMEM_devtool_atexit_pc,@object
	.size		__nv_reservedSMEM_devtool_atexit_pc,(__nv_reservedSMEM_allocation_mask - __nv_reservedSMEM_devtool_atexit_pc)
__nv_reservedSMEM_devtool_atexit_pc:
	.zero		8
	.weak		__nv_reservedSMEM_allocation_mask
	.type		__nv_reservedSMEM_allocation_mask,@object
	.size		__nv_reservedSMEM_allocation_mask,(.L_2 - __nv_reservedSMEM_allocation_mask)
__nv_reservedSMEM_allocation_mask:
	.zero		4
.L_2:


//--------------------- .nv.constant0.gluon_tcgen05 --------------------------
	.section	.nv.constant0.gluon_tcgen05,"a",@progbits
	.sectionflags	@""
	.align	4
.nv.constant0.gluon_tcgen05:
	.zero		976


//--------------------- SYMBOLS --------------------------

	.type		.nv.reservedSmem.offset0,@object
	.size		.nv.reservedSmem.offset0,0x4
	.type		.nv.reservedSmem.cap,@object
	.size		.nv.reservedSmem.cap,0x4
